	.target	sm_90a

	.elftype	@"ET_EXEC"


//--------------------- .note.nv.tkinfo           --------------------------
	.section	.note.nv.tkinfo,"",@"SHT_NOTE"
	.sectionflags	@"SHF_NOTE_NV_TKINFO"
	.tkinfo
        /*0018*/ 	.word	0x00000002
        /*0030*/ 	.string	""
        /*0030*/ 	.string	"ptxas"
        /*0030*/ 	.string	"Cuda compilation tools, release 13.0, V13.0.88"
        /*0030*/ 	.string	"Build cuda_13.0.r13.0/compiler.36424714_0"
        /*0030*/ 	.string	"-arch sm_90a -m 64 "



//--------------------- .note.nv.cuinfo           --------------------------
	.section	.note.nv.cuinfo,"",@"SHT_NOTE"
	.sectionflags	@"SHF_NOTE_NV_CUINFO"
        /*0018*/ 	.short	0x0002
        /*001a*/ 	.short	0x005a
        /*001c*/ 	.short	0x0082
	.zero		2


//--------------------- .nv.info                  --------------------------
	.section	.nv.info,"",@"SHT_CUDA_INFO"
	.align	4


	//----- nvinfo : EIATTR_REGCOUNT
	.align		4
        /*0000*/ 	.byte	0x04, 0x2f
        /*0002*/ 	.short	(.L_15 - .L_14)
	.align		4
.L_14:
        /*0004*/ 	.word	index@(_ZN7cutlass13device_kernelINS_4gemm6kernel13GemmUniversalIN4cute5tupleIJiiiiEEENS1_10collective13CollectiveMmaINS1_34MainloopSm90TmaGmmaWarpSpecializedILi4ENS5_IJNS4_1CILi2EEENSA_ILi4EEENSA_ILi1EEEEEENS1_35KernelTmaWarpSpecializedCooperativeEEENS5_IJNSA_ILi128EEENSA_ILi64EEESI_EEEfNS5_IJlSD_lEEEfSK_NS4_8TiledMMAINS4_8MMA_AtomIJNS4_4SM904GMMA29MMA_64x64x8_F32TF32TF32_SS_TNILNSO_7ScaleInE1ELSQ_1EEEEEENS4_6LayoutINS5_IJSB_SD_SD_EEENS5_IJSD_NSA_ILi0EEESV_EEEEENS5_IJNS4_10UnderscoreESY_SY_EEEEENS4_23SM90_TMA_LOAD_MULTICASTENS4_14ComposedLayoutINS4_7SwizzleILi3ELi4ELi3EEENS4_18smem_ptr_flag_bitsILi32EEENST_INS5_IJNSA_ILi8EEENSA_ILi32EEEEEENS5_IJS18_SD_EEEEEEEvNS4_8identityES11_S1C_vS1D_EENS_8epilogue10collective6detail29Sm90TmaWarpSpecializedAdapterINS1G_15DefaultEpilogueIfSK_SK_NS1F_6thread17LinearCombinationIfLi1EffLNS1K_9ScaleType4KindE0ELNS_15FloatRoundStyleE2EfEENS1_15EpilogueDefaultEEEEEvvEEEEvNT_6ParamsE)
        /*0008*/ 	.word	0x000000a8


	//----- nvinfo : EIATTR_FRAME_SIZE
	.align		4
.L_15:
        /*000c*/ 	.byte	0x04, 0x11
        /*000e*/ 	.short	(.L_17 - .L_16)
	.align		4
.L_16:
        /*0010*/ 	.word	index@(_ZN7cutlass13device_kernelINS_4gemm6kernel13GemmUniversalIN4cute5tupleIJiiiiEEENS1_10collective13CollectiveMmaINS1_34MainloopSm90TmaGmmaWarpSpecializedILi4ENS5_IJNS4_1CILi2EEENSA_ILi4EEENSA_ILi1EEEEEENS1_35KernelTmaWarpSpecializedCooperativeEEENS5_IJNSA_ILi128EEENSA_ILi64EEESI_EEEfNS5_IJlSD_lEEEfSK_NS4_8TiledMMAINS4_8MMA_AtomIJNS4_4SM904GMMA29MMA_64x64x8_F32TF32TF32_SS_TNILNSO_7ScaleInE1ELSQ_1EEEEEENS4_6LayoutINS5_IJSB_SD_SD_EEENS5_IJSD_NSA_ILi0EEESV_EEEEENS5_IJNS4_10UnderscoreESY_SY_EEEEENS4_23SM90_TMA_LOAD_MULTICASTENS4_14ComposedLayoutINS4_7SwizzleILi3ELi4ELi3EEENS4_18smem_ptr_flag_bitsILi32EEENST_INS5_IJNSA_ILi8EEENSA_ILi32EEEEEENS5_IJS18_SD_EEEEEEEvNS4_8identityES11_S1C_vS1D_EENS_8epilogue10collective6detail29Sm90TmaWarpSpecializedAdapterINS1G_15DefaultEpilogueIfSK_SK_NS1F_6thread17LinearCombinationIfLi1EffLNS1K_9ScaleType4KindE0ELNS_15FloatRoundStyleE2EfEENS1_15EpilogueDefaultEEEEEvvEEEEvNT_6ParamsE)
        /*0014*/ 	.word	0x00000000


	//----- nvinfo : EIATTR_MIN_STACK_SIZE
	.align		4
.L_17:
        /*0018*/ 	.byte	0x04, 0x12
        /*001a*/ 	.short	(.L_19 - .L_18)
	.align		4
.L_18:
        /*001c*/ 	.word	index@(_ZN7cutlass13device_kernelINS_4gemm6kernel13GemmUniversalIN4cute5tupleIJiiiiEEENS1_10collective13CollectiveMmaINS1_34MainloopSm90TmaGmmaWarpSpecializedILi4ENS5_IJNS4_1CILi2EEENSA_ILi4EEENSA_ILi1EEEEEENS1_35KernelTmaWarpSpecializedCooperativeEEENS5_IJNSA_ILi128EEENSA_ILi64EEESI_EEEfNS5_IJlSD_lEEEfSK_NS4_8TiledMMAINS4_8MMA_AtomIJNS4_4SM904GMMA29MMA_64x64x8_F32TF32TF32_SS_TNILNSO_7ScaleInE1ELSQ_1EEEEEENS4_6LayoutINS5_IJSB_SD_SD_EEENS5_IJSD_NSA_ILi0EEESV_EEEEENS5_IJNS4_10UnderscoreESY_SY_EEEEENS4_23SM90_TMA_LOAD_MULTICASTENS4_14ComposedLayoutINS4_7SwizzleILi3ELi4ELi3EEENS4_18smem_ptr_flag_bitsILi32EEENST_INS5_IJNSA_ILi8EEENSA_ILi32EEEEEENS5_IJS18_SD_EEEEEEEvNS4_8identityES11_S1C_vS1D_EENS_8epilogue10collective6detail29Sm90TmaWarpSpecializedAdapterINS1G_15DefaultEpilogueIfSK_SK_NS1F_6thread17LinearCombinationIfLi1EffLNS1K_9ScaleType4KindE0ELNS_15FloatRoundStyleE2EfEENS1_15EpilogueDefaultEEEEEvvEEEEvNT_6ParamsE)
        /*0020*/ 	.word	0x00000000
.L_19:


//--------------------- .nv.compat                --------------------------
	.section	.nv.compat,"",@"SHT_CUDA_COMPAT_INFO"
	.align	4
        /*0000*/ 	.byte	0x02, 0x09, 0x01, 0x00, 0x02, 0x02, 0x04, 0x00, 0x02, 0x05, 0x05, 0x00, 0x03, 0x07, 0x01, 0x01
        /*0010*/ 	.byte	0x02, 0x03, 0x01, 0x00, 0x02, 0x06, 0x01, 0x00, 0x04, 0x0b, 0x08, 0x00, 0x00, 0x00, 0x00, 0x00
        /*0020*/ 	.byte	0x00, 0x00, 0x00, 0x00


//--------------------- .nv.info._ZN7cutlass13device_kernelINS_4gemm6kernel13GemmUniversalIN4cute5tupleIJiiiiEEENS1_10collective13CollectiveMmaINS1_34MainloopSm90TmaGmmaWarpSpecializedILi4ENS5_IJNS4_1CILi2EEENSA_ILi4EEENSA_ILi1EEEEEENS1_35KernelTmaWarpSpecializedCooperativeEEENS5_IJNSA_ILi128EEENSA_ILi64EEESI_EEEfNS5_IJlSD_lEEEfSK_NS4_8TiledMMAINS4_8MMA_AtomIJNS4_4SM904GMMA29MMA_64x64x8_F32TF32TF32_SS_TNILNSO_7ScaleInE1ELSQ_1EEEEEENS4_6LayoutINS5_IJSB_SD_SD_EEENS5_IJSD_NSA_ILi0EEESV_EEEEENS5_IJNS4_10UnderscoreESY_SY_EEEEENS4_23SM90_TMA_LOAD_MULTICASTENS4_14ComposedLayoutINS4_7SwizzleILi3ELi4ELi3EEENS4_18smem_ptr_flag_bitsILi32EEENST_INS5_IJNSA_ILi8EEENSA_ILi32EEEEEENS5_IJS18_SD_EEEEEEEvNS4_8identityES11_S1C_vS1D_EENS_8epilogue10collective6detail29Sm90TmaWarpSpecializedAdapterINS1G_15DefaultEpilogueIfSK_SK_NS1F_6thread17LinearCombinationIfLi1EffLNS1K_9ScaleType4KindE0ELNS_15FloatRoundStyleE2EfEENS1_15EpilogueDefaultEEEEEvvEEEEvNT_6ParamsE --------------------------
	.section	.nv.info._ZN7cutlass13device_kernelINS_4gemm6kernel13GemmUniversalIN4cute5tupleIJiiiiEEENS1_10collective13CollectiveMmaINS1_34MainloopSm90TmaGmmaWarpSpecializedILi4ENS5_IJNS4_1CILi2EEENSA_ILi4EEENSA_ILi1EEEEEENS1_35KernelTmaWarpSpecializedCooperativeEEENS5_IJNSA_ILi128EEENSA_ILi64EEESI_EEEfNS5_IJlSD_lEEEfSK_NS4_8TiledMMAINS4_8MMA_AtomIJNS4_4SM904GMMA29MMA_64x64x8_F32TF32TF32_SS_TNILNSO_7ScaleInE1ELSQ_1EEEEEENS4_6LayoutINS5_IJSB_SD_SD_EEENS5_IJSD_NSA_ILi0EEESV_EEEEENS5_IJNS4_10UnderscoreESY_SY_EEEEENS4_23SM90_TMA_LOAD_MULTICASTENS4_14ComposedLayoutINS4_7SwizzleILi3ELi4ELi3EEENS4_18smem_ptr_flag_bitsILi32EEENST_INS5_IJNSA_ILi8EEENSA_ILi32EEEEEENS5_IJS18_SD_EEEEEEEvNS4_8identityES11_S1C_vS1D_EENS_8epilogue10collective6detail29Sm90TmaWarpSpecializedAdapterINS1G_15DefaultEpilogueIfSK_SK_NS1F_6thread17LinearCombinationIfLi1EffLNS1K_9ScaleType4KindE0ELNS_15FloatRoundStyleE2EfEENS1_15EpilogueDefaultEEEEEvvEEEEvNT_6ParamsE,"",@"SHT_CUDA_INFO"
	.sectionflags	@""
	.align	4


	//----- nvinfo : EIATTR_CUDA_API_VERSION
	.align		4
        /*0000*/ 	.byte	0x04, 0x37
        /*0002*/ 	.short	(.L_21 - .L_20)
.L_20:
        /*0004*/ 	.word	0x00000082


	//----- nvinfo : EIATTR_KPARAM_INFO
	.align		4
.L_21:
        /*0008*/ 	.byte	0x04, 0x17
        /*000a*/ 	.short	(.L_23 - .L_22)
.L_22:
        /*000c*/ 	.word	0x00000000
        /*0010*/ 	.short	0x0000
        /*0012*/ 	.short	0x0070
        /*0014*/ 	.byte	0x00, 0xf0, 0x01, 0x10


	//----- nvinfo : EIATTR_SPARSE_MMA_MASK
	.align		4
.L_23:
        /*0018*/ 	.byte	0x03, 0x50
        /*001a*/ 	.short	0x0000


	//----- nvinfo : EIATTR_MAXREG_COUNT
	.align		4
        /*001c*/ 	.byte	0x03, 0x1b
        /*001e*/ 	.short	0x00a8


	//----- nvinfo : EIATTR_NUM_BARRIERS
	.align		4
        /*0020*/ 	.byte	0x02, 0x4c
        /*0022*/ 	.byte	0x01
	.zero		1


	//----- nvinfo : EIATTR_EXTERNS
	.align		4
        /*0024*/ 	.byte	0x04, 0x0f
        /*0026*/ 	.short	(.L_25 - .L_24)


	//   ....[0]....
	.align		4
.L_24:
        /*0028*/ 	.word	index@(__assertfail)


	//----- nvinfo : EIATTR_MERCURY_ISA_VERSION
	.align		4
.L_25:
        /*002c*/ 	.byte	0x03, 0x5f
        /*002e*/ 	.short	0x0101


	//----- nvinfo : EIATTR_INT_WARP_WIDE_INSTR_OFFSETS
	.align		4
        /*0030*/ 	.byte	0x04, 0x31
        /*0032*/ 	.short	(.L_27 - .L_26)


	//   ....[0]....
.L_26:
        /*0034*/ 	.word	0x00000480


	//   ....[1]....
        /*0038*/ 	.word	0x000004a0


	//   ....[2]....
        /*003c*/ 	.word	0x00000680


	//   ....[3]....
        /*0040*/ 	.word	0x00002280


	//----- nvinfo : EIATTR_COOP_GROUP_MASK_REGIDS
	.align		4
.L_27:
        /*0044*/ 	.byte	0x04, 0x29
        /*0046*/ 	.short	(.L_29 - .L_28)


	//   ....[0]....
.L_28:
        /*0048*/ 	.word	0xffffffff


	//   ....[1]....
        /*004c*/ 	.word	0xffffffff


	//   ....[2]....
        /*0050*/ 	.word	0xffffffff


	//   ....[3]....
        /*0054*/ 	.word	0xffffffff


	//   ....[4]....
        /*0058*/ 	.word	0xffffffff


	//   ....[5]....
        /*005c*/ 	.word	0xffffffff


	//----- nvinfo : EIATTR_COOP_GROUP_INSTR_OFFSETS
	.align		4
.L_29:
        /*0060*/ 	.byte	0x04, 0x28
        /*0062*/ 	.short	(.L_31 - .L_30)


	//   ....[0]....
.L_30:
        /*0064*/ 	.word	0x00000060


	//   ....[1]....
        /*0068*/ 	.word	0x00000070


	//   ....[2]....
        /*006c*/ 	.word	0x00000130


	//   ....[3]....
        /*0070*/ 	.word	0x000002d0


	//   ....[4]....
        /*0074*/ 	.word	0x00000800


	//   ....[5]....
        /*0078*/ 	.word	0x00001480


	//----- nvinfo : EIATTR_REG_RECONFIG
	.align		4
.L_31:
        /*007c*/ 	.byte	0x01, 0x54
	.zero		2


	//----- nvinfo : EIATTR_SYSCALL_OFFSETS
	.align		4
        /*0080*/ 	.byte	0x04, 0x46
        /*0082*/ 	.short	(.L_33 - .L_32)


	//   ....[0]....
.L_32:
        /*0084*/ 	.word	0x00001670


	//----- nvinfo : EIATTR_MBARRIER_INSTR_OFFSETS
	.align		4
.L_33:
        /*0088*/ 	.byte	0x04, 0x39
        /*008a*/ 	.short	(.L_35 - .L_34)


	//   ....[0]....
.L_34:
        /*008c*/ 	.word	0x00000230
        /*0090*/ 	.word	0x000000ff
        /*0094*/ 	.word	0x00000000
        /*0098*/ 	.short	0x0100
        /*009a*/ 	.byte	0x08
	.zero		1


	//   ....[1]....
        /*009c*/ 	.word	0x00000240
        /*00a0*/ 	.word	0x000000ff
        /*00a4*/ 	.word	0x00000020
        /*00a8*/ 	.short	0x0100
        /*00aa*/ 	.byte	0x08
	.zero		1


	//   ....[2]....
        /*00ac*/ 	.word	0x00000250
        /*00b0*/ 	.word	0x000000ff
        /*00b4*/ 	.word	0x00000008
        /*00b8*/ 	.short	0x0100
        /*00ba*/ 	.byte	0x08
	.zero		1


	//   ....[3]....
        /*00bc*/ 	.word	0x00000260
        /*00c0*/ 	.word	0x000000ff
        /*00c4*/ 	.word	0x00000028
        /*00c8*/ 	.short	0x0100
        /*00ca*/ 	.byte	0x08
	.zero		1


	//   ....[4]....
        /*00cc*/ 	.word	0x00000270
        /*00d0*/ 	.word	0x000000ff
        /*00d4*/ 	.word	0x00000010
        /*00d8*/ 	.short	0x0100
        /*00da*/ 	.byte	0x08
	.zero		1


	//   ....[5]....
        /*00dc*/ 	.word	0x00000280
        /*00e0*/ 	.word	0x000000ff
        /*00e4*/ 	.word	0x00000030
        /*00e8*/ 	.short	0x0100
        /*00ea*/ 	.byte	0x08
	.zero		1


	//   ....[6]....
        /*00ec*/ 	.word	0x00000290
        /*00f0*/ 	.word	0x000000ff
        /*00f4*/ 	.word	0x00000018
        /*00f8*/ 	.short	0x0100
        /*00fa*/ 	.byte	0x08
	.zero		1


	//   ....[7]....
        /*00fc*/ 	.word	0x000002a0
        /*0100*/ 	.word	0x000000ff
        /*0104*/ 	.word	0x00000038
        /*0108*/ 	.short	0x0100
        /*010a*/ 	.byte	0x08
	.zero		1


	//   ....[8]....
        /*010c*/ 	.word	0x00000710
        /*0110*/ 	.word	0x000000ff
        /*0114*/ 	.word	0x00000050
        /*0118*/ 	.short	0x0100
        /*011a*/ 	.byte	0x06
	.zero		1


	//   ....[9]....
        /*011c*/ 	.word	0x000007a0
        /*0120*/ 	.word	0x000000ff
        /*0124*/ 	.word	0x00000058
        /*0128*/ 	.short	0x0100
        /*012a*/ 	.byte	0x06
	.zero		1


	//   ....[10]....
        /*012c*/ 	.word	0x00001730
        /*0130*/ 	.word	0x00000003
        /*0134*/ 	.word	0x00000000
        /*0138*/ 	.short	0x010a
        /*013a*/ 	.byte	0x3f
	.zero		1


	//   ....[11]....
        /*013c*/ 	.word	0x00001790
        /*0140*/ 	.word	0x00000003
        /*0144*/ 	.word	0x00000000
        /*0148*/ 	.short	0x010a
        /*014a*/ 	.byte	0x3f
	.zero		1


	//   ....[12]....
        /*014c*/ 	.word	0x00001cd0
        /*0150*/ 	.word	0x00000005
        /*0154*/ 	.word	0x00000000
        /*0158*/ 	.short	0x010a
        /*015a*/ 	.byte	0x3f
	.zero		1


	//   ....[13]....
        /*015c*/ 	.word	0x00001d10
        /*0160*/ 	.word	0x00000005
        /*0164*/ 	.word	0x00000000
        /*0168*/ 	.short	0x010a
        /*016a*/ 	.byte	0x3f
	.zero		1


	//   ....[14]....
        /*016c*/ 	.word	0x00002130
        /*0170*/ 	.word	0x00000004
        /*0174*/ 	.word	0x00000000
        /*0178*/ 	.short	0x0101
        /*017a*/ 	.byte	0x3f
	.zero		1


	//   ....[15]....
        /*017c*/ 	.word	0x000022f0
        /*0180*/ 	.word	0x00000000
        /*0184*/ 	.word	0x00000000
        /*0188*/ 	.short	0x0101
        /*018a*/ 	.byte	0x3f
	.zero		1


	//   ....[16]....
        /*018c*/ 	.word	0x00005030
        /*0190*/ 	.word	0x00000014
        /*0194*/ 	.word	0x00000020
        /*0198*/ 	.short	0x010a
        /*019a*/ 	.byte	0x3f
	.zero		1


	//   ....[17]....
        /*019c*/ 	.word	0x000054d0
        /*01a0*/ 	.word	0x00000004
        /*01a4*/ 	.word	0x00000058
        /*01a8*/ 	.short	0x0101
        /*01aa*/ 	.byte	0x3f
	.zero		1


	//   ....[18]....
        /*01ac*/ 	.word	0x00005bf0
        /*01b0*/ 	.word	0x00000005
        /*01b4*/ 	.word	0x00000000
        /*01b8*/ 	.short	0x010a
        /*01ba*/ 	.byte	0x3f
	.zero		1


	//   ....[19]....
        /*01bc*/ 	.word	0x00005c70
        /*01c0*/ 	.word	0x00000007
        /*01c4*/ 	.word	0x00000000
        /*01c8*/ 	.short	0x010a
        /*01ca*/ 	.byte	0x3f
	.zero		1


	//   ....[20]....
        /*01cc*/ 	.word	0x00005d00
        /*01d0*/ 	.word	0x00000006
        /*01d4*/ 	.word	0x00000000
        /*01d8*/ 	.short	0x010a
        /*01da*/ 	.byte	0x3f
	.zero		1


	//   ....[21]....
        /*01dc*/ 	.word	0x00005d90
        /*01e0*/ 	.word	0x00000003
        /*01e4*/ 	.word	0x00000000
        /*01e8*/ 	.short	0x010a
        /*01ea*/ 	.byte	0x3f
	.zero		1


	//   ....[22]....
        /*01ec*/ 	.word	0x00005df0
        /*01f0*/ 	.word	0x00000003
        /*01f4*/ 	.word	0x00000000
        /*01f8*/ 	.short	0x010a
        /*01fa*/ 	.byte	0x3f
	.zero		1


	//   ....[23]....
        /*01fc*/ 	.word	0x00005e40
        /*0200*/ 	.word	0x00000005
        /*0204*/ 	.word	0x00000000
        /*0208*/ 	.short	0x010a
        /*020a*/ 	.byte	0x3f
	.zero		1


	//   ....[24]....
        /*020c*/ 	.word	0x00005f10
        /*0210*/ 	.word	0x00000014
        /*0214*/ 	.word	0x00000020
        /*0218*/ 	.short	0x010a
        /*021a*/ 	.byte	0x3f
	.zero		1


	//   ....[25]....
        /*021c*/ 	.word	0x00005fe0
        /*0220*/ 	.word	0x00000005
        /*0224*/ 	.word	0x00000000
        /*0228*/ 	.short	0x010a
        /*022a*/ 	.byte	0x3f
	.zero		1


	//   ....[26]....
        /*022c*/ 	.word	0x00006030
        /*0230*/ 	.word	0x00000007
        /*0234*/ 	.word	0x00000000
        /*0238*/ 	.short	0x010a
        /*023a*/ 	.byte	0x3f
	.zero		1


	//   ....[27]....
        /*023c*/ 	.word	0x00006080
        /*0240*/ 	.word	0x00000006
        /*0244*/ 	.word	0x00000000
        /*0248*/ 	.short	0x010a
        /*024a*/ 	.byte	0x3f
	.zero		1


	//----- nvinfo : EIATTR_NUM_MBARRIERS
	.align		4
.L_35:
        /*024c*/ 	.byte	0x03, 0x38
        /*024e*/ 	.short	0x000a


	//----- nvinfo : EIATTR_EXIT_INSTR_OFFSETS
	.align		4
        /*0250*/ 	.byte	0x04, 0x1c
        /*0252*/ 	.short	(.L_37 - .L_36)


	//   ....[0]....
.L_36:
        /*0254*/ 	.word	0x000009d0


	//   ....[1]....
        /*0258*/ 	.word	0x000011e0


	//   ....[2]....
        /*025c*/ 	.word	0x000046d0


	//   ....[3]....
        /*0260*/ 	.word	0x00004c30


	//   ....[4]....
        /*0264*/ 	.word	0x00005de0


	//----- nvinfo : EIATTR_MAX_THREADS
	.align		4
.L_37:
        /*0268*/ 	.byte	0x04, 0x05
        /*026a*/ 	.short	(.L_39 - .L_38)
.L_38:
        /*026c*/ 	.word	0x00000180
        /*0270*/ 	.word	0x00000001
        /*0274*/ 	.word	0x00000001


	//----- nvinfo : EIATTR_CRS_STACK_SIZE
	.align		4
.L_39:
        /*0278*/ 	.byte	0x04, 0x1e
        /*027a*/ 	.short	(.L_41 - .L_40)
.L_40:
        /*027c*/ 	.word	0x00000000


	//----- nvinfo : EIATTR_CBANK_PARAM_SIZE
	.align		4
.L_41:
        /*0280*/ 	.byte	0x03, 0x19
        /*0282*/ 	.short	0x0470


	//----- nvinfo : EIATTR_PARAM_CBANK
	.align		4
        /*0284*/ 	.byte	0x04, 0x0a
        /*0286*/ 	.short	(.L_43 - .L_42)
	.align		4
.L_42:
        /*0288*/ 	.word	index@(.nv.constant0._ZN7cutlass13device_kernelINS_4gemm6kernel13GemmUniversalIN4cute5tupleIJiiiiEEENS1_10collective13CollectiveMmaINS1_34MainloopSm90TmaGmmaWarpSpecializedILi4ENS5_IJNS4_1CILi2EEENSA_ILi4EEENSA_ILi1EEEEEENS1_35KernelTmaWarpSpecializedCooperativeEEENS5_IJNSA_ILi128EEENSA_ILi64EEESI_EEEfNS5_IJlSD_lEEEfSK_NS4_8TiledMMAINS4_8MMA_AtomIJNS4_4SM904GMMA29MMA_64x64x8_F32TF32TF32_SS_TNILNSO_7ScaleInE1ELSQ_1EEEEEENS4_6LayoutINS5_IJSB_SD_SD_EEENS5_IJSD_NSA_ILi0EEESV_EEEEENS5_IJNS4_10UnderscoreESY_SY_EEEEENS4_23SM90_TMA_LOAD_MULTICASTENS4_14ComposedLayoutINS4_7SwizzleILi3ELi4ELi3EEENS4_18smem_ptr_flag_bitsILi32EEENST_INS5_IJNSA_ILi8EEENSA_ILi32EEEEEENS5_IJS18_SD_EEEEEEEvNS4_8identityES11_S1C_vS1D_EENS_8epilogue10collective6detail29Sm90TmaWarpSpecializedAdapterINS1G_15DefaultEpilogueIfSK_SK_NS1F_6thread17LinearCombinationIfLi1EffLNS1K_9ScaleType4KindE0ELNS_15FloatRoundStyleE2EfEENS1_15EpilogueDefaultEEEEEvvEEEEvNT_6ParamsE)
        /*028c*/ 	.short	0x0210
        /*028e*/ 	.short	0x0470


	//----- nvinfo : EIATTR_SW_WAR
	.align		4
.L_43:
        /*0290*/ 	.byte	0x04, 0x36
        /*0292*/ 	.short	(.L_45 - .L_44)
.L_44:
        /*0294*/ 	.word	0x00000008
.L_45:


//--------------------- .nv.callgraph             --------------------------
	.section	.nv.callgraph,"",@"SHT_CUDA_CALLGRAPH"
	.align	4
	.sectionentsize	8
	.align		4
        /*0000*/ 	.word	0x00000000
	.align		4
        /*0004*/ 	.word	0xffffffff
	.align		4
        /*0008*/ 	.word	index@(_ZN7cutlass13device_kernelINS_4gemm6kernel13GemmUniversalIN4cute5tupleIJiiiiEEENS1_10collective13CollectiveMmaINS1_34MainloopSm90TmaGmmaWarpSpecializedILi4ENS5_IJNS4_1CILi2EEENSA_ILi4EEENSA_ILi1EEEEEENS1_35KernelTmaWarpSpecializedCooperativeEEENS5_IJNSA_ILi128EEENSA_ILi64EEESI_EEEfNS5_IJlSD_lEEEfSK_NS4_8TiledMMAINS4_8MMA_AtomIJNS4_4SM904GMMA29MMA_64x64x8_F32TF32TF32_SS_TNILNSO_7ScaleInE1ELSQ_1EEEEEENS4_6LayoutINS5_IJSB_SD_SD_EEENS5_IJSD_NSA_ILi0EEESV_EEEEENS5_IJNS4_10UnderscoreESY_SY_EEEEENS4_23SM90_TMA_LOAD_MULTICASTENS4_14ComposedLayoutINS4_7SwizzleILi3ELi4ELi3EEENS4_18smem_ptr_flag_bitsILi32EEENST_INS5_IJNSA_ILi8EEENSA_ILi32EEEEEENS5_IJS18_SD_EEEEEEEvNS4_8identityES11_S1C_vS1D_EENS_8epilogue10collective6detail29Sm90TmaWarpSpecializedAdapterINS1G_15DefaultEpilogueIfSK_SK_NS1F_6thread17LinearCombinationIfLi1EffLNS1K_9ScaleType4KindE0ELNS_15FloatRoundStyleE2EfEENS1_15EpilogueDefaultEEEEEvvEEEEvNT_6ParamsE)
	.align		4
        /*000c*/ 	.word	index@(__assertfail)
	.align		4
        /*0010*/ 	.word	0x00000000
	.align		4
        /*0014*/ 	.word	0xfffffffe
	.align		4
        /*0018*/ 	.word	0x00000000
	.align		4
        /*001c*/ 	.word	0xfffffffd
	.align		4
        /*0020*/ 	.word	0x00000000
	.align		4
        /*0024*/ 	.word	0xfffffffc


//--------------------- .nv.constant4             --------------------------
	.section	.nv.constant4,"a",@progbits
	.align	8
	.align		8
.nv.constant4:
        /*0000*/ 	.dword	__assertfail
	.align		8
        /*0008*/ 	.dword	__unnamed_1
	.align		8
        /*0010*/ 	.dword	_ZN40_INTERNAL_4b468a88_4_k_cu_81bf7bd9_170614cuda3std3__45__cpo5beginE
	.align		8
        /*0018*/ 	.dword	_ZN40_INTERNAL_4b468a88_4_k_cu_81bf7bd9_170614cuda3std3__45__cpo3endE
	.align		8
        /*0020*/ 	.dword	_ZN40_INTERNAL_4b468a88_4_k_cu_81bf7bd9_170614cuda3std3__45__cpo6cbeginE
	.align		8
        /*0028*/ 	.dword	_ZN40_INTERNAL_4b468a88_4_k_cu_81bf7bd9_170614cuda3std3__45__cpo4cendE
	.align		8
        /*0030*/ 	.dword	_ZN40_INTERNAL_4b468a88_4_k_cu_81bf7bd9_170614cuda3std3__442_GLOBAL__N__4b468a88_4_k_cu_81bf7bd9_170616ignoreE
	.align		8
        /*0038*/ 	.dword	_ZN40_INTERNAL_4b468a88_4_k_cu_81bf7bd9_170614cuda3std3__419piecewise_constructE
	.align		8
        /*0040*/ 	.dword	_ZN40_INTERNAL_4b468a88_4_k_cu_81bf7bd9_170614cuda3std3__48in_placeE
	.align		8
        /*0048*/ 	.dword	_ZN40_INTERNAL_4b468a88_4_k_cu_81bf7bd9_170614cuda3std6ranges3__45__cpo4swapE
	.align		8
        /*0050*/ 	.dword	_ZN40_INTERNAL_4b468a88_4_k_cu_81bf7bd9_170614cuda3std6ranges3__45__cpo9iter_moveE
	.align		8
        /*0058*/ 	.dword	_ZN40_INTERNAL_4b468a88_4_k_cu_81bf7bd9_170614cute7productE
	.align		8
        /*0060*/ 	.dword	_ZN40_INTERNAL_4b468a88_4_k_cu_81bf7bd9_170614cute1_E
	.align		8
        /*0068*/ 	.dword	$str$22
	.align		8
        /*0070*/ 	.dword	$str$23


//--------------------- .text._ZN7cutlass13device_kernelINS_4gemm6kernel13GemmUniversalIN4cute5tupleIJiiiiEEENS1_10collective13CollectiveMmaINS1_34MainloopSm90TmaGmmaWarpSpecializedILi4ENS5_IJNS4_1CILi2EEENSA_ILi4EEENSA_ILi1EEEEEENS1_35KernelTmaWarpSpecializedCooperativeEEENS5_IJNSA_ILi128EEENSA_ILi64EEESI_EEEfNS5_IJlSD_lEEEfSK_NS4_8TiledMMAINS4_8MMA_AtomIJNS4_4SM904GMMA29MMA_64x64x8_F32TF32TF32_SS_TNILNSO_7ScaleInE1ELSQ_1EEEEEENS4_6LayoutINS5_IJSB_SD_SD_EEENS5_IJSD_NSA_ILi0EEESV_EEEEENS5_IJNS4_10UnderscoreESY_SY_EEEEENS4_23SM90_TMA_LOAD_MULTICASTENS4_14ComposedLayoutINS4_7SwizzleILi3ELi4ELi3EEENS4_18smem_ptr_flag_bitsILi32EEENST_INS5_IJNSA_ILi8EEENSA_ILi32EEEEEENS5_IJS18_SD_EEEEEEEvNS4_8identityES11_S1C_vS1D_EENS_8epilogue10collective6detail29Sm90TmaWarpSpecializedAdapterINS1G_15DefaultEpilogueIfSK_SK_NS1F_6thread17LinearCombinationIfLi1EffLNS1K_9ScaleType4KindE0ELNS_15FloatRoundStyleE2EfEENS1_15EpilogueDefaultEEEEEvvEEEEvNT_6ParamsE --------------------------
	.section	.text._ZN7cutlass13device_kernelINS_4gemm6kernel13GemmUniversalIN4cute5tupleIJiiiiEEENS1_10collective13CollectiveMmaINS1_34MainloopSm90TmaGmmaWarpSpecializedILi4ENS5_IJNS4_1CILi2EEENSA_ILi4EEENSA_ILi1EEEEEENS1_35KernelTmaWarpSpecializedCooperativeEEENS5_IJNSA_ILi128EEENSA_ILi64EEESI_EEEfNS5_IJlSD_lEEEfSK_NS4_8TiledMMAINS4_8MMA_AtomIJNS4_4SM904GMMA29MMA_64x64x8_F32TF32TF32_SS_TNILNSO_7ScaleInE1ELSQ_1EEEEEENS4_6LayoutINS5_IJSB_SD_SD_EEENS5_IJSD_NSA_ILi0EEESV_EEEEENS5_IJNS4_10UnderscoreESY_SY_EEEEENS4_23SM90_TMA_LOAD_MULTICASTENS4_14ComposedLayoutINS4_7SwizzleILi3ELi4ELi3EEENS4_18smem_ptr_flag_bitsILi32EEENST_INS5_IJNSA_ILi8EEENSA_ILi32EEEEEENS5_IJS18_SD_EEEEEEEvNS4_8identityES11_S1C_vS1D_EENS_8epilogue10collective6detail29Sm90TmaWarpSpecializedAdapterINS1G_15DefaultEpilogueIfSK_SK_NS1F_6thread17LinearCombinationIfLi1EffLNS1K_9ScaleType4KindE0ELNS_15FloatRoundStyleE2EfEENS1_15EpilogueDefaultEEEEEvvEEEEvNT_6ParamsE,"ax",@progbits
	.align	128
.text._ZN7cutlass13device_kernelINS_4gemm6kernel13GemmUniversalIN4cute5tupleIJiiiiEEENS1_10collective13CollectiveMmaINS1_34MainloopSm90TmaGmmaWarpSpecializedILi4ENS5_IJNS4_1CILi2EEENSA_ILi4EEENSA_ILi1EEEEEENS1_35KernelTmaWarpSpecializedCooperativeEEENS5_IJNSA_ILi128EEENSA_ILi64EEESI_EEEfNS5_IJlSD_lEEEfSK_NS4_8TiledMMAINS4_8MMA_AtomIJNS4_4SM904GMMA29MMA_64x64x8_F32TF32TF32_SS_TNILNSO_7ScaleInE1ELSQ_1EEEEEENS4_6LayoutINS5_IJSB_SD_SD_EEENS5_IJSD_NSA_ILi0EEESV_EEEEENS5_IJNS4_10UnderscoreESY_SY_EEEEENS4_23SM90_TMA_LOAD_MULTICASTENS4_14ComposedLayoutINS4_7SwizzleILi3ELi4ELi3EEENS4_18smem_ptr_flag_bitsILi32EEENST_INS5_IJNSA_ILi8EEENSA_ILi32EEEEEENS5_IJS18_SD_EEEEEEEvNS4_8identityES11_S1C_vS1D_EENS_8epilogue10collective6detail29Sm90TmaWarpSpecializedAdapterINS1G_15DefaultEpilogueIfSK_SK_NS1F_6thread17LinearCombinationIfLi1EffLNS1K_9ScaleType4KindE0ELNS_15FloatRoundStyleE2EfEENS1_15EpilogueDefaultEEEEEvvEEEEvNT_6ParamsE:
        .type           _ZN7cutlass13device_kernelINS_4gemm6kernel13GemmUniversalIN4cute5tupleIJiiiiEEENS1_10collective13CollectiveMmaINS1_34MainloopSm90TmaGmmaWarpSpecializedILi4ENS5_IJNS4_1CILi2EEENSA_ILi4EEENSA_ILi1EEEEEENS1_35KernelTmaWarpSpecializedCooperativeEEENS5_IJNSA_ILi128EEENSA_ILi64EEESI_EEEfNS5_IJlSD_lEEEfSK_NS4_8TiledMMAINS4_8MMA_AtomIJNS4_4SM904GMMA29MMA_64x64x8_F32TF32TF32_SS_TNILNSO_7ScaleInE1ELSQ_1EEEEEENS4_6LayoutINS5_IJSB_SD_SD_EEENS5_IJSD_NSA_ILi0EEESV_EEEEENS5_IJNS4_10UnderscoreESY_SY_EEEEENS4_23SM90_TMA_LOAD_MULTICASTENS4_14ComposedLayoutINS4_7SwizzleILi3ELi4ELi3EEENS4_18smem_ptr_flag_bitsILi32EEENST_INS5_IJNSA_ILi8EEENSA_ILi32EEEEEENS5_IJS18_SD_EEEEEEEvNS4_8identityES11_S1C_vS1D_EENS_8epilogue10collective6detail29Sm90TmaWarpSpecializedAdapterINS1G_15DefaultEpilogueIfSK_SK_NS1F_6thread17LinearCombinationIfLi1EffLNS1K_9ScaleType4KindE0ELNS_15FloatRoundStyleE2EfEENS1_15EpilogueDefaultEEEEEvvEEEEvNT_6ParamsE,@function
        .size           _ZN7cutlass13device_kernelINS_4gemm6kernel13GemmUniversalIN4cute5tupleIJiiiiEEENS1_10collective13CollectiveMmaINS1_34MainloopSm90TmaGmmaWarpSpecializedILi4ENS5_IJNS4_1CILi2EEENSA_ILi4EEENSA_ILi1EEEEEENS1_35KernelTmaWarpSpecializedCooperativeEEENS5_IJNSA_ILi128EEENSA_ILi64EEESI_EEEfNS5_IJlSD_lEEEfSK_NS4_8TiledMMAINS4_8MMA_AtomIJNS4_4SM904GMMA29MMA_64x64x8_F32TF32TF32_SS_TNILNSO_7ScaleInE1ELSQ_1EEEEEENS4_6LayoutINS5_IJSB_SD_SD_EEENS5_IJSD_NSA_ILi0EEESV_EEEEENS5_IJNS4_10UnderscoreESY_SY_EEEEENS4_23SM90_TMA_LOAD_MULTICASTENS4_14ComposedLayoutINS4_7SwizzleILi3ELi4ELi3EEENS4_18smem_ptr_flag_bitsILi32EEENST_INS5_IJNSA_ILi8EEENSA_ILi32EEEEEENS5_IJS18_SD_EEEEEEEvNS4_8identityES11_S1C_vS1D_EENS_8epilogue10collective6detail29Sm90TmaWarpSpecializedAdapterINS1G_15DefaultEpilogueIfSK_SK_NS1F_6thread17LinearCombinationIfLi1EffLNS1K_9ScaleType4KindE0ELNS_15FloatRoundStyleE2EfEENS1_15EpilogueDefaultEEEEEvvEEEEvNT_6ParamsE,(.L_x_133 - _ZN7cutlass13device_kernelINS_4gemm6kernel13GemmUniversalIN4cute5tupleIJiiiiEEENS1_10collective13CollectiveMmaINS1_34MainloopSm90TmaGmmaWarpSpecializedILi4ENS5_IJNS4_1CILi2EEENSA_ILi4EEENSA_ILi1EEEEEENS1_35KernelTmaWarpSpecializedCooperativeEEENS5_IJNSA_ILi128EEENSA_ILi64EEESI_EEEfNS5_IJlSD_lEEEfSK_NS4_8TiledMMAINS4_8MMA_AtomIJNS4_4SM904GMMA29MMA_64x64x8_F32TF32TF32_SS_TNILNSO_7ScaleInE1ELSQ_1EEEEEENS4_6LayoutINS5_IJSB_SD_SD_EEENS5_IJSD_NSA_ILi0EEESV_EEEEENS5_IJNS4_10UnderscoreESY_SY_EEEEENS4_23SM90_TMA_LOAD_MULTICASTENS4_14ComposedLayoutINS4_7SwizzleILi3ELi4ELi3EEENS4_18smem_ptr_flag_bitsILi32EEENST_INS5_IJNSA_ILi8EEENSA_ILi32EEEEEENS5_IJS18_SD_EEEEEEEvNS4_8identityES11_S1C_vS1D_EENS_8epilogue10collective6detail29Sm90TmaWarpSpecializedAdapterINS1G_15DefaultEpilogueIfSK_SK_NS1F_6thread17LinearCombinationIfLi1EffLNS1K_9ScaleType4KindE0ELNS_15FloatRoundStyleE2EfEENS1_15EpilogueDefaultEEEEEvvEEEEvNT_6ParamsE)
        .other          _ZN7cutlass13device_kernelINS_4gemm6kernel13GemmUniversalIN4cute5tupleIJiiiiEEENS1_10collective13CollectiveMmaINS1_34MainloopSm90TmaGmmaWarpSpecializedILi4ENS5_IJNS4_1CILi2EEENSA_ILi4EEENSA_ILi1EEEEEENS1_35KernelTmaWarpSpecializedCooperativeEEENS5_IJNSA_ILi128EEENSA_ILi64EEESI_EEEfNS5_IJlSD_lEEEfSK_NS4_8TiledMMAINS4_8MMA_AtomIJNS4_4SM904GMMA29MMA_64x64x8_F32TF32TF32_SS_TNILNSO_7ScaleInE1ELSQ_1EEEEEENS4_6LayoutINS5_IJSB_SD_SD_EEENS5_IJSD_NSA_ILi0EEESV_EEEEENS5_IJNS4_10UnderscoreESY_SY_EEEEENS4_23SM90_TMA_LOAD_MULTICASTENS4_14ComposedLayoutINS4_7SwizzleILi3ELi4ELi3EEENS4_18smem_ptr_flag_bitsILi32EEENST_INS5_IJNSA_ILi8EEENSA_ILi32EEEEEENS5_IJS18_SD_EEEEEEEvNS4_8identityES11_S1C_vS1D_EENS_8epilogue10collective6detail29Sm90TmaWarpSpecializedAdapterINS1G_15DefaultEpilogueIfSK_SK_NS1F_6thread17LinearCombinationIfLi1EffLNS1K_9ScaleType4KindE0ELNS_15FloatRoundStyleE2EfEENS1_15EpilogueDefaultEEEEEvvEEEEvNT_6ParamsE,@"STO_CUDA_ENTRY STV_DEFAULT"
_ZN7cutlass13device_kernelINS_4gemm6kernel13GemmUniversalIN4cute5tupleIJiiiiEEENS1_10collective13CollectiveMmaINS1_34MainloopSm90TmaGmmaWarpSpecializedILi4ENS5_IJNS4_1CILi2EEENSA_ILi4EEENSA_ILi1EEEEEENS1_35KernelTmaWarpSpecializedCooperativeEEENS5_IJNSA_ILi128EEENSA_ILi64EEESI_EEEfNS5_IJlSD_lEEEfSK_NS4_8TiledMMAINS4_8MMA_AtomIJNS4_4SM904GMMA29MMA_64x64x8_F32TF32TF32_SS_TNILNSO_7ScaleInE1ELSQ_1EEEEEENS4_6LayoutINS5_IJSB_SD_SD_EEENS5_IJSD_NSA_ILi0EEESV_EEEEENS5_IJNS4_10UnderscoreESY_SY_EEEEENS4_23SM90_TMA_LOAD_MULTICASTENS4_14ComposedLayoutINS4_7SwizzleILi3ELi4ELi3EEENS4_18smem_ptr_flag_bitsILi32EEENST_INS5_IJNSA_ILi8EEENSA_ILi32EEEEEENS5_IJS18_SD_EEEEEEEvNS4_8identityES11_S1C_vS1D_EENS_8epilogue10collective6detail29Sm90TmaWarpSpecializedAdapterINS1G_15DefaultEpilogueIfSK_SK_NS1F_6thread17LinearCombinationIfLi1EffLNS1K_9ScaleType4KindE0ELNS_15FloatRoundStyleE2EfEENS1_15EpilogueDefaultEEEEEvvEEEEvNT_6ParamsE:
[----:B------:R-:W0:Y:S01]  /*0000*/  LDC R1, c[0x0][0x28] ;  /* 0x00000a00ff017b82 */ /* 0x000e220000000800 */
[----:B------:R-:W1:Y:S01]  /*0010*/  S2R R63, SR_TID.X ;  /* 0x00000000003f7919 */ /* 0x000e620000002100 */
[----:B------:R-:W-:Y:S01]  /*0020*/  ELECT P0, URZ, PT ;  /* 0x00000000003f782f */ /* 0x000fe20003800000 */
[----:B------:R-:W-:Y:S01]  /*0030*/  BSSY B0, `(.L_x_0) ;  /* 0x000000f000007945 */ /* 0x000fe20003800000 */
[--C-:B-1----:R-:W-:Y:S02]  /*0040*/  SHF.R.U32.HI R0, RZ, 0x5, R63.reuse ;  /* 0x00000005ff007819 */ /* 0x102fe4000001163f */
[----:B------:R-:W-:-:S03]  /*0050*/  SHF.R.U32.HI R6, RZ, 0x7, R63 ;  /* 0x00000007ff067819 */ /* 0x000fc6000001163f */
[----:B------:R-:W1:Y:S04]  /*0060*/  SHFL.IDX PT, R2, R0, RZ, 0x1f ;  /* 0x00001fff00027589 */ /* 0x000e6800000e0000 */
[----:B------:R2:W3:Y:S01]  /*0070*/  SHFL.IDX PT, R5, R6, RZ, 0x1f ;  /* 0x00001fff06057589 */ /* 0x0004e200000e0000 */
[----:B-1----:R-:W-:-:S13]  /*0080*/  ISETP.NE.OR P0, PT, R2, RZ, !P0 ;  /* 0x000000ff0200720c */ /* 0x002fda0004705670 */
[----:B0-23--:R-:W-:Y:S05]  /*0090*/  @P0 BRA `(.L_x_1) ;  /* 0x0000000000200947 */ /* 0x00dfea0003800000 */
[----:B------:R-:W-:Y:S02]  /*00a0*/  ULDC.64 UR4, c[0x0][0x198] ;  /* 0x0000660000047ab9 */ /* 0x000fe40000000a00 */
[----:B------:R-:W-:Y:S02]  /*00b0*/  UIADD3 UR6, UP0, UR4, 0xf0, URZ ;  /* 0x000000f004067890 */ /* 0x000fe4000ff1e03f */
[----:B------:R-:W-:Y:S02]  /*00c0*/  UIADD3 UR4, UP1, UR4, 0x1f0, URZ ;  /* 0x000001f004047890 */ /* 0x000fe4000ff3e03f */
[----:B------:R-:W-:Y:S02]  /*00d0*/  UIADD3.X UR7, URZ, UR5, URZ, UP0, !UPT ;  /* 0x000000053f077290 */ /* 0x000fe400087fe43f */
[----:B------:R-:W-:-:S07]  /*00e0*/  UIADD3.X UR5, URZ, UR5, URZ, UP1, !UPT ;  /* 0x000000053f057290 */ /* 0x000fce0008ffe43f */
[----:B------:R0:W-:Y:S02]  /*00f0*/  UTMACCTL.PF [UR6] ;  /* 0x00000000060079b9 */ /* 0x0001e40008040000 */
[----:B------:R0:W-:Y:S02]  /*0100*/  UTMACCTL.PF [UR4] ;  /* 0x00000000040079b9 */ /* 0x0001e40008040000 */
[----:B0-----:R-:W-:Y:S01]  /*0110*/  NOP ;  /* 0x0000000000007918 */ /* 0x001fe20000000000 */
.L_x_1:
[----:B------:R-:W-:Y:S05]  /*0120*/  BSYNC B0 ;  /* 0x0000000000007941 */ /* 0x000fea0003800000 */
.L_x_0:
[----:B------:R-:W0:Y:S02]  /*0130*/  SHFL.IDX PT, R3, R0, RZ, 0x1f ;  /* 0x00001fff00037589 */ /* 0x000e2400000e0000 */
[----:B0-----:R-:W-:-:S13]  /*0140*/  ISETP.NE.AND P0, PT, R3, RZ, PT ;  /* 0x000000ff0300720c */ /* 0x001fda0003f05270 */
[----:B------:R-:W-:Y:S05]  /*0150*/  @P0 BRA `(.L_x_2) ;  /* 0x0000000000580947 */ /* 0x000fea0003800000 */
[----:B------:R-:W0:Y:S01]  /*0160*/  S2UR UR8, SR_CgaCtaId ;  /* 0x00000000000879c3 */ /* 0x000e220000008800 */
[----:B------:R-:W-:Y:S01]  /*0170*/  UMOV UR4, 0x400 ;  /* 0x0000040000047882 */ /* 0x000fe20000000000 */
[----:B------:R-:W-:Y:S01]  /*0180*/  UMOV UR5, 0x1 ;  /* 0x0000000100057882 */ /* 0x000fe20000000000 */
[----:B------:R-:W-:Y:S01]  /*0190*/  UMOV UR6, 0xa ;  /* 0x0000000a00067882 */ /* 0x000fe20000000000 */
[----:B------:R-:W-:Y:S01]  /*01a0*/  ELECT P0, URZ, PT ;  /* 0x00000000003f782f */ /* 0x000fe20003800000 */
[----:B------:R-:W-:-:S04]  /*01b0*/  UIADD3 UR6, -UR6, 0x100000, URZ ;  /* 0x0010000006067890 */ /* 0x000fc8000fffe13f */
[----:B------:R-:W-:Y:S02]  /*01c0*/  USHF.L.U32 UR7, UR6, 0xb, URZ ;  /* 0x0000000b06077899 */ /* 0x000fe4000800063f */
[----:B------:R-:W-:Y:S02]  /*01d0*/  USHF.L.U32 UR6, UR6, 0x1, URZ ;  /* 0x0000000106067899 */ /* 0x000fe4000800063f */
[----:B0-----:R-:W-:Y:S02]  /*01e0*/  ULEA UR8, UR8, UR4, 0x18 ;  /* 0x0000000408087291 */ /* 0x001fe4000f8ec03f */
[----:B------:R-:W-:-:S04]  /*01f0*/  UIADD3 UR4, -UR5, 0x100000, URZ ;  /* 0x0010000005047890 */ /* 0x000fc8000fffe13f */
[----:B------:R-:W-:Y:S02]  /*0200*/  USHF.L.U32 UR5, UR4, 0xb, URZ ;  /* 0x0000000b04057899 */ /* 0x000fe4000800063f */
[----:B------:R-:W-:Y:S01]  /*0210*/  USHF.L.U32 UR4, UR4, 0x1, URZ ;  /* 0x0000000104047899 */ /* 0x000fe2000800063f */
[----:B------:R-:W0:Y:S11]  /*0220*/  FENCE.VIEW.ASYNC.S ;  /* 0x00000000000073c6 */ /* 0x000e360000000000 */
[----:B0-----:R0:W1:Y:S01]  /*0230*/  SYNCS.EXCH.64 URZ, [UR8], UR4 ;  /* 0x00000004083f75b2 */ /* 0x0010620008000100 */
[----:B------:R0:W2:Y:S01]  /*0240*/  SYNCS.EXCH.64 URZ, [UR8+0x20], UR6 ;  /* 0x00002006083f75b2 */ /* 0x0000a20008000100 */
[----:B------:R0:W3:Y:S01]  /*0250*/  SYNCS.EXCH.64 URZ, [UR8+0x8], UR4 ;  /* 0x00000804083f75b2 */ /* 0x0000e20008000100 */
[----:B------:R0:W4:Y:S01]  /*0260*/  SYNCS.EXCH.64 URZ, [UR8+0x28], UR6 ;  /* 0x00002806083f75b2 */ /* 0x0001220008000100 */
[----:B------:R0:W0:Y:S01]  /*0270*/  SYNCS.EXCH.64 URZ, [UR8+0x10], UR4 ;  /* 0x00001004083f75b2 */ /* 0x0000220008000100 */
[----:B------:R0:W0:Y:S01]  /*0280*/  SYNCS.EXCH.64 URZ, [UR8+0x30], UR6 ;  /* 0x00003006083f75b2 */ /* 0x0000220008000100 */
[----:B------:R0:W0:Y:S01]  /*0290*/  SYNCS.EXCH.64 URZ, [UR8+0x18], UR4 ;  /* 0x00001804083f75b2 */ /* 0x0000220008000100 */
[----:B------:R0:W0:Y:S01]  /*02a0*/  SYNCS.EXCH.64 URZ, [UR8+0x38], UR6 ;  /* 0x00003806083f75b2 */ /* 0x0000220008000100 */
[----:B------:R-:W-:Y:S01]  /*02b0*/  NOP ;  /* 0x0000000000007918 */ /* 0x000fe20000000000 */
.L_x_2:
[----:B------:R-:W-:Y:S01]  /*02c0*/  SHF.R.S32.HI R4, RZ, 0x1f, R63 ;  /* 0x0000001fff047819 */ /* 0x000fe2000001143f */
[----:B------:R-:W5:Y:S01]  /*02d0*/  SHFL.IDX PT, R0, R0, RZ, 0x1f ;  /* 0x00001fff00007589 */ /* 0x000f6200000e0000 */
[----:B0-----:R-:W0:Y:S01]  /*02e0*/  S2UR UR8, SR_CTAID.X ;  /* 0x00000000000879c3 */ /* 0x001e220000002500 */
[----:B------:R-:W-:Y:S02]  /*02f0*/  ELECT P0, URZ, PT ;  /* 0x00000000003f782f */ /* 0x000fe40003800000 */
[----:B------:R-:W-:Y:S01]  /*0300*/  LEA.HI R4, R4, R63, RZ, 0x7 ;  /* 0x0000003f04047211 */ /* 0x000fe200078f38ff */
[----:B------:R-:W-:Y:S01]  /*0310*/  ULDC UR4, c[0x0][0x150] ;  /* 0x0000540000047ab9 */ /* 0x000fe20000000800 */
[----:B------:R-:W-:Y:S01]  /*0320*/  SHF.R.S32.HI R10, RZ, 0x1f, R3 ;  /* 0x0000001fff0a7819 */ /* 0x000fe20000011403 */
[----:B------:R-:W-:Y:S01]  /*0330*/  NOP ;  /* 0x0000000000007918 */ /* 0x000fe20000000000 */
[----:B------:R-:W-:Y:S01]  /*0340*/  LOP3.LUT R4, R4, 0xffffff80, RZ, 0xc0, !PT ;  /* 0xffffff8004047812 */ /* 0x000fe200078ec0ff */
[----:B------:R-:W-:Y:S01]  /*0350*/  NOP ;  /* 0x0000000000007918 */ /* 0x000fe20000000000 */
[----:B------:R-:W-:Y:S01]  /*0360*/  LEA.HI R10, R10, R3, RZ, 0x2 ;  /* 0x000000030a0a7211 */ /* 0x000fe200078f10ff */
[----:B------:R-:W1:Y:S01]  /*0370*/  LDC R12, c[0x0][0x144] ;  /* 0x00005100ff0c7b82 */ /* 0x000e620000000800 */
[----:B------:R-:W-:Y:S01]  /*0380*/  IMAD.MOV.U32 R22, RZ, RZ, 0x1 ;  /* 0x00000001ff167424 */ /* 0x000fe200078e00ff */
[----:B------:R-:W-:Y:S01]  /*0390*/  ISETP.NE.AND P3, PT, R5, RZ, PT ;  /* 0x000000ff0500720c */ /* 0x000fe20003f65270 */
[----:B------:R-:W-:Y:S01]  /*03a0*/  IMAD.IADD R8, R63, 0x1, -R4 ;  /* 0x000000013f087824 */ /* 0x000fe200078e0a04 */
[----:B------:R-:W-:Y:S01]  /*03b0*/  LOP3.LUT R10, R10, 0x3ffffffc, RZ, 0xc0, !PT ;  /* 0x3ffffffc0a0a7812 */ /* 0x000fe200078ec0ff */
[----:B------:R-:W2:Y:S03]  /*03c0*/  S2R R4, SR_CTAID.Y ;  /* 0x0000000000047919 */ /* 0x000ea60000002600 */
[----:B------:R-:W-:Y:S01]  /*03d0*/  SHF.R.S32.HI R7, RZ, 0x1f, R8 ;  /* 0x0000001fff077819 */ /* 0x000fe20000011408 */
[----:B------:R-:W-:Y:S01]  /*03e0*/  IMAD.IADD R10, R3, 0x1, -R10 ;  /* 0x00000001030a7824 */ /* 0x000fe200078e0a0a */
[----:B------:R-:W3:Y:S02]  /*03f0*/  LDC R14, c[0x0][0x140] ;  /* 0x00005000ff0e7b82 */ /* 0x000ee40000000800 */
[----:B------:R-:W-:-:S02]  /*0400*/  LEA.HI R7, R7, R8, RZ, 0x3 ;  /* 0x0000000807077211 */ /* 0x000fc400078f18ff */
[----:B-----5:R-:W-:Y:S02]  /*0410*/  ISETP.NE.OR P0, PT, R0, RZ, !P0 ;  /* 0x000000ff0000720c */ /* 0x020fe40004705670 */
[--C-:B------:R-:W-:Y:S02]  /*0420*/  SHF.R.S32.HI R0, RZ, 0x3, R7.reuse ;  /* 0x00000003ff007819 */ /* 0x100fe40000011407 */
[----:B------:R-:W-:Y:S02]  /*0430*/  SHF.R.S32.HI R7, RZ, 0x1f, R7 ;  /* 0x0000001fff077819 */ /* 0x000fe40000011407 */
[----:B0-----:R-:W-:Y:S02]  /*0440*/  I2FP.F32.U32 R9, UR8 ;  /* 0x0000000800097c45 */ /* 0x001fe40008201000 */
[----:B------:R-:W-:-:S03]  /*0450*/  LEA.HI R7, R7, R0, RZ, 0x2 ;  /* 0x0000000007077211 */ /* 0x000fc600078f10ff */
[----:B------:R-:W-:Y:S01]  /*0460*/  FMUL R9, R9, UR4 ;  /* 0x0000000409097c20 */ /* 0x000fe20008400000 */
[----:B------:R-:W-:Y:S01]  /*0470*/  LOP3.LUT R7, R7, 0xfffffffc, RZ, 0xc0, !PT ;  /* 0xfffffffc07077812 */ /* 0x000fe200078ec0ff */
[----:B------:R-:W-:Y:S01]  /*0480*/  VOTEU.ALL UP0, P0 ;  /* 0x00000000003f7886 */ /* 0x000fe20000000000 */
[----:B------:R-:W-:Y:S01]  /*0490*/  ULDC UR4, c[0x0][0x154] ;  /* 0x0000550000047ab9 */ /* 0x000fe20000000800 */
[----:B------:R-:W-:Y:S02]  /*04a0*/  VOTEU.ALL UP1, P0 ;  /* 0x00000000003f7886 */ /* 0x000fe40000020000 */
[----:B------:R-:W0:Y:S01]  /*04b0*/  F2I.U32.TRUNC.NTZ R9, R9 ;  /* 0x0000000900097305 */ /* 0x000e22000020f000 */
[----:B------:R-:W-:Y:S01]  /*04c0*/  IMAD.IADD R7, R0, 0x1, -R7 ;  /* 0x0000000100077824 */ /* 0x000fe200078e0a07 */
[----:B------:R-:W5:Y:S01]  /*04d0*/  @!UP0 S2UR UR7, SR_CgaCtaId ;  /* 0x00000000000789c3 */ /* 0x000f620000008800 */
[----:B------:R-:W-:Y:S01]  /*04e0*/  @!UP0 UMOV UR6, 0x400 ;  /* 0x0000040000068882 */ /* 0x000fe20000000000 */
[----:B---3--:R-:W-:Y:S01]  /*04f0*/  ISETP.EQ.U32.AND P2, PT, R14, 0x1, PT ;  /* 0x000000010e00780c */ /* 0x008fe20003f42070 */
[----:B------:R-:W-:Y:S01]  /*0500*/  IMAD R10, R10, 0x4, R7 ;  /* 0x000000040a0a7824 */ /* 0x000fe200078e0207 */
[----:B--2---:R-:W-:-:S03]  /*0510*/  I2FP.F32.U32 R3, R4 ;  /* 0x0000000400037245 */ /* 0x004fc60000201000 */
[C---:B------:R-:W-:Y:S01]  /*0520*/  IMAD.SHL.U32 R19, R10.reuse, 0x4, RZ ;  /* 0x000000040a137824 */ /* 0x040fe200078e00ff */
[----:B------:R-:W-:Y:S01]  /*0530*/  LEA.HI R0, R10, R10, RZ, 0x1 ;  /* 0x0000000a0a007211 */ /* 0x000fe200078f08ff */
[----:B------:R-:W-:Y:S01]  /*0540*/  FMUL R13, R3, UR4 ;  /* 0x00000004030d7c20 */ /* 0x000fe20008400000 */
[----:B------:R-:W2:Y:S01]  /*0550*/  LDC R7, c[0x0][0x148] ;  /* 0x00005200ff077b82 */ /* 0x000ea20000000800 */
[----:B------:R-:W-:Y:S01]  /*0560*/  UMOV UR4, 0x20 ;  /* 0x0000002000047882 */ /* 0x000fe20000000000 */
[----:B------:R-:W-:Y:S01]  /*0570*/  LOP3.LUT R11, R0, 0xfffffffe, RZ, 0xc0, !PT ;  /* 0xfffffffe000b7812 */ /* 0x000fe200078ec0ff */
[----:B0-----:R-:W-:Y:S01]  /*0580*/  IMAD.MOV R15, RZ, RZ, -R9 ;  /* 0x000000ffff0f7224 */ /* 0x001fe200078e0a09 */
[----:B------:R-:W-:Y:S01]  /*0590*/  SHF.R.S32.HI R9, RZ, 0x1f, R2 ;  /* 0x0000001fff097819 */ /* 0x000fe20000011402 */
[----:B------:R-:W0:Y:S01]  /*05a0*/  F2I.U32.TRUNC.NTZ R13, R13 ;  /* 0x0000000d000d7305 */ /* 0x000e22000020f000 */
[----:B------:R-:W-:Y:S01]  /*05b0*/  LOP3.LUT R19, R10, 0xc, R19, 0x78, !PT ;  /* 0x0000000c0a137812 */ /* 0x000fe200078e7813 */
[----:B-1----:R-:W-:Y:S01]  /*05c0*/  IMAD R3, R12, R15, UR8 ;  /* 0x000000080c037e24 */ /* 0x002fe2000f8e020f */
[----:B------:R-:W-:Y:S01]  /*05d0*/  LEA.HI R9, R9, R2, RZ, 0x2 ;  /* 0x0000000209097211 */ /* 0x000fe200078f10ff */
[----:B------:R-:W-:Y:S01]  /*05e0*/  IMAD.IADD R0, R10, 0x1, -R11 ;  /* 0x000000010a007824 */ /* 0x000fe200078e0a0b */
[----:B------:R-:W-:-:S04]  /*05f0*/  @!UP0 UIADD3 UR4, -UR4, 0x100000, URZ ;  /* 0x0010000004048890 */ /* 0x000fc8000fffe13f */
[----:B------:R-:W-:Y:S02]  /*0600*/  @!UP0 USHF.L.U32 UR5, UR4, 0xb, URZ ;  /* 0x0000000b04058899 */ /* 0x000fe4000800063f */
[----:B------:R-:W-:Y:S01]  /*0610*/  @!UP0 USHF.L.U32 UR4, UR4, 0x1, URZ ;  /* 0x0000000104048899 */ /* 0x000fe2000800063f */
[----:B------:R-:W-:Y:S01]  /*0620*/  VIADD R10, R5, 0xffffffff ;  /* 0xffffffff050a7836 */ /* 0x000fe20000000000 */
[----:B------:R-:W-:Y:S02]  /*0630*/  LOP3.LUT R9, R9, 0xfffffffc, RZ, 0xc0, !PT ;  /* 0xfffffffc09097812 */ /* 0x000fe400078ec0ff */
[----:B------:R-:W-:Y:S01]  /*0640*/  ISETP.NE.AND P4, PT, R0, R3, PT ;  /* 0x000000030000720c */ /* 0x000fe20003f85270 */
[----:B-----5:R-:W-:Y:S01]  /*0650*/  @!UP0 ULEA UR6, UR7, UR6, 0x18 ;  /* 0x0000000607068291 */ /* 0x020fe2000f8ec03f */
[----:B------:R-:W-:Y:S01]  /*0660*/  ISETP.GE.U32.AND P6, PT, R10, 0x2, PT ;  /* 0x000000020a00780c */ /* 0x000fe20003fc6070 */
[----:B------:R-:W-:Y:S01]  /*0670*/  IMAD.IADD R0, R2, 0x1, -R9 ;  /* 0x0000000102007824 */ /* 0x000fe200078e0a09 */
[----:B------:R-:W-:Y:S01]  /*0680*/  VOTEU.ALL UP0, P0 ;  /* 0x00000000003f7886 */ /* 0x000fe20000000000 */
[----:B------:R-:W-:Y:S01]  /*0690*/  LOP3.LUT P0, RZ, R8, 0x7, RZ, 0xc0, !PT ;  /* 0x0000000708ff7812 */ /* 0x000fe2000780c0ff */
[----:B0-----:R-:W-:Y:S01]  /*06a0*/  IMAD.MOV R20, RZ, RZ, -R13 ;  /* 0x000000ffff147224 */ /* 0x001fe200078e0a0d */
[----:B------:R-:W-:-:S02]  /*06b0*/  LOP3.LUT R11, R63, 0x7f, RZ, 0xc0, !PT ;  /* 0x0000007f3f0b7812 */ /* 0x000fc400078ec0ff */
[C---:B------:R-:W-:Y:S01]  /*06c0*/  ISETP.NE.AND P1, PT, R0.reuse, 0x3, PT ;  /* 0x000000030000780c */ /* 0x040fe20003f25270 */
[----:B--2---:R-:W-:Y:S01]  /*06d0*/  IMAD R9, R7, R20, R4 ;  /* 0x0000001407097224 */ /* 0x004fe200078e0204 */
[C---:B------:R-:W-:Y:S02]  /*06e0*/  ISETP.LT.U32.AND P0, PT, R19.reuse, 0x8, !P0 ;  /* 0x000000081300780c */ /* 0x040fe40004701070 */
[----:B------:R-:W-:Y:S01]  /*06f0*/  @P4 LEA.HI R2, R19, R19, RZ, 0x1 ;  /* 0x0000001313024211 */ /* 0x000fe200078f08ff */
[----:B------:R-:W0:Y:S02]  /*0700*/  FENCE.VIEW.ASYNC.S ;  /* 0x00000000000073c6 */ /* 0x000e240000000000 */
[----:B0-----:R0:W1:Y:S01]  /*0710*/  @!UP0 SYNCS.EXCH.64 URZ, [UR6+0x50], UR4 ;  /* 0x00005004063f85b2 */ /* 0x0010620008000100 */
[----:B------:R-:W-:Y:S02]  /*0720*/  ISETP.EQ.OR P1, PT, R0, RZ, !P1 ;  /* 0x000000ff0000720c */ /* 0x000fe40004f22670 */
[----:B------:R-:W-:-:S02]  /*0730*/  @P4 SHF.R.S32.HI R2, RZ, 0x1, R2 ;  /* 0x00000001ff024819 */ /* 0x000fc40000011402 */
[----:B------:R-:W-:Y:S02]  /*0740*/  ISETP.EQ.AND P1, PT, R5, RZ, P1 ;  /* 0x000000ff0500720c */ /* 0x000fe40000f22270 */
[----:B------:R-:W-:Y:S02]  /*0750*/  @P4 ISETP.NE.AND P5, PT, R2, R9, PT ;  /* 0x000000090200420c */ /* 0x000fe40003fa5270 */
[----:B------:R-:W-:Y:S02]  /*0760*/  SEL R9, RZ, 0x1, !P0 ;  /* 0x00000001ff097807 */ /* 0x000fe40004000000 */
[----:B------:R-:W-:Y:S02]  /*0770*/  @P4 SEL R22, RZ, 0x1, P5 ;  /* 0x00000001ff164807 */ /* 0x000fe40002800000 */
[----:B------:R-:W-:Y:S02]  /*0780*/  SEL R18, RZ, 0x1, !P1 ;  /* 0x00000001ff127807 */ /* 0x000fe40004800000 */
[----:B------:R-:W-:Y:S01]  /*0790*/  LOP3.LUT R22, R22, R9, RZ, 0xc0, !PT ;  /* 0x0000000916167212 */ /* 0x000fe200078ec0ff */
[----:B------:R0:W2:Y:S01]  /*07a0*/  @!UP1 SYNCS.EXCH.64 URZ, [UR6+0x58], UR4 ;  /* 0x00005804063f95b2 */ /* 0x0000a20008000100 */
[----:B------:R-:W-:Y:S01]  /*07b0*/  SEL R18, R18, 0x2, P6 ;  /* 0x0000000212127807 */ /* 0x000fe20003000000 */
[----:B------:R-:W-:Y:S01]  /*07c0*/  NOP ;  /* 0x0000000000007918 */ /* 0x000fe20000000000 */
[----:B------:R-:W-:Y:S05]  /*07d0*/  @!P2 BRA `(.L_x_3) ;  /* 0x000000000008a947 */ /* 0x000fea0003800000 */
[----:B-12-4-:R-:W-:Y:S01]  /*07e0*/  UCGABAR_ARV ;  /* 0x00000000000079c7 */ /* 0x016fe20008000000 */
[----:B------:R-:W-:Y:S05]  /*07f0*/  BRA `(.L_x_4) ;  /* 0x0000000000047947 */ /* 0x000fea0003800000 */
.L_x_3:
[----:B-12-4-:R-:W-:Y:S01]  /*0800*/  NOP ;  /* 0x0000000000007918 */ /* 0x016fe20000000000 */
.L_x_4:
[----:B------:R-:W1:Y:S01]  /*0810*/  LDC R2, c[0x0][0x65c] ;  /* 0x00019700ff027b82 */ /* 0x000e620000000800 */
[----:B------:R-:W-:Y:S02]  /*0820*/  IMAD.U32 R8, RZ, RZ, UR8 ;  /* 0x00000008ff087e24 */ /* 0x000fe4000f8e00ff */
[----:B------:R-:W-:Y:S01]  /*0830*/  IMAD.MOV.U32 R9, RZ, RZ, RZ ;  /* 0x000000ffff097224 */ /* 0x000fe200078e00ff */
[----:B-1----:R-:W-:-:S04]  /*0840*/  ISETP.NE.AND P1, PT, R2, 0x1, PT ;  /* 0x000000010200780c */ /* 0x002fc80003f25270 */
[----:B------:R-:W-:-:S09]  /*0850*/  P2R R5, PR, RZ, 0x2 ;  /* 0x00000002ff057803 */ /* 0x000fd20000000000 */
[----:B------:R-:W1:Y:S01]  /*0860*/  @P1 LDC R17, c[0x0][0x10] ;  /* 0x00000400ff111b82 */ /* 0x000e620000000800 */
[----:B------:R-:W-:Y:S02]  /*0870*/  @P1 IMAD.MOV.U32 R5, RZ, RZ, RZ ;  /* 0x000000ffff051224 */ /* 0x000fe400078e00ff */
[----:B------:R-:W-:-:S05]  /*0880*/  @P1 IMAD.MOV.U32 R15, RZ, RZ, RZ ;  /* 0x000000ffff0f1224 */ /* 0x000fca00078e00ff */
[----:B------:R-:W2:Y:S01]  /*0890*/  @!P1 LDC R13, c[0x0][0xc] ;  /* 0x00000300ff0d9b82 */ /* 0x000ea20000000800 */
[----:B0-----:R-:W-:Y:S01]  /*08a0*/  ULDC UR4, c[0x0][0xc] ;  /* 0x0000030000047ab9 */ /* 0x001fe20000000800 */
[----:B------:R-:W-:Y:S01]  /*08b0*/  ULDC UR5, c[0x0][0x10] ;  /* 0x0000040000057ab9 */ /* 0x000fe20000000800 */
[----:B------:R-:W-:Y:S01]  /*08c0*/  ULDC UR6, c[0x0][0x14] ;  /* 0x0000050000067ab9 */ /* 0x000fe20000000800 */
[----:B------:R-:W-:-:S04]  /*08d0*/  UIMAD.WIDE.U32 UR4, UR4, UR5, URZ ;  /* 0x00000005040472a5 */ /* 0x000fc8000f8e003f */
[----:B------:R-:W-:Y:S02]  /*08e0*/  UIMAD.WIDE.U32 UR38, UR4, UR6, URZ ;  /* 0x00000006042672a5 */ /* 0x000fe4000f8e003f */
[----:B------:R-:W-:-:S04]  /*08f0*/  UIMAD UR41, UR5, UR6, URZ ;  /* 0x00000006052972a4 */ /* 0x000fc8000f8e023f */
[----:B------:R-:W-:Y:S01]  /*0900*/  UIADD3 UR41, UR39, UR41, URZ ;  /* 0x0000002927297290 */ /* 0x000fe2000fffe03f */
[----:B-1----:R-:W-:-:S04]  /*0910*/  @P1 IMAD.WIDE.U32 R16, R17, UR8, R4 ;  /* 0x0000000811101c25 */ /* 0x002fc8000f8e0004 */
[----:B------:R-:W-:Y:S02]  /*0920*/  @P1 IMAD.IADD R17, R17, 0x1, R15 ;  /* 0x0000000111111824 */ /* 0x000fe400078e020f */
[----:B--2---:R-:W-:-:S04]  /*0930*/  @!P1 IMAD.WIDE.U32 R8, R4, R13, R8 ;  /* 0x0000000d04089225 */ /* 0x004fc800078e0008 */
[----:B------:R-:W-:Y:S02]  /*0940*/  @!P1 IMAD.MOV.U32 R16, RZ, RZ, R8 ;  /* 0x000000ffff109224 */ /* 0x000fe400078e0008 */
[----:B------:R-:W-:Y:S01]  /*0950*/  @!P1 IMAD.MOV.U32 R17, RZ, RZ, R9 ;  /* 0x000000ffff119224 */ /* 0x000fe200078e0009 */
[----:B------:R-:W-:Y:S06]  /*0960*/  @!P2 BRA `(.L_x_5) ;  /* 0x00000000000ca947 */ /* 0x000fec0003800000 */
[----:B------:R-:W-:Y:S01]  /*0970*/  UCGABAR_WAIT ;  /* 0x0000000000007dc7 */ /* 0x000fe20008000000 */
[----:B------:R-:W-:Y:S01]  /*0980*/  CCTL.IVALL ;  /* 0x00000000ff00798f */ /* 0x000fe20002000000 */
[----:B------:R-:W-:Y:S05]  /*0990*/  BRA `(.L_x_6) ;  /* 0x0000000000047947 */ /* 0x000fea0003800000 */
.L_x_5:
[----:B------:R-:W-:Y:S06]  /*09a0*/  BAR.SYNC.DEFER_BLOCKING 0x0 ;  /* 0x0000000000007b1d */ /* 0x000fec0000010000 */
.L_x_6:
[----:B------:R-:W-:Y:S05]  /*09b0*/  @!P3 BRA `(.L_x_7) ;  /* 0x0000003c0048b947 */ /* 0x000fea0003800000 */
[----:B------:R-:W-:-:S13]  /*09c0*/  ISETP.GT.U32.AND P0, PT, R10, 0x1, PT ;  /* 0x000000010a00780c */ /* 0x000fda0003f04070 */
[----:B------:R-:W-:Y:S05]  /*09d0*/  @P0 EXIT ;  /* 0x000000000000094d */ /* 0x000fea0003800000 */
[----:B------:R-:W-:Y:S01]  /*09e0*/  ULDC.64 UR4, c[0x0][0x650] ;  /* 0x0001940000047ab9 */ /* 0x000fe20000000a00 */
[----:B------:R-:W-:Y:S01]  /*09f0*/  PRMT R0, RZ, 0x7610, R0 ;  /* 0x00007610ff007816 */ /* 0x000fe20000000000 */
[----:B------:R-:W-:Y:S01]  /*0a00*/  IMAD.MOV.U32 R71, RZ, RZ, -0x1 ;  /* 0xffffffffff477424 */ /* 0x000fe200078e00ff */
[----:B------:R-:W-:Y:S01]  /*0a10*/  ISETP.GE.U32.AND P0, PT, R16, UR4, PT ;  /* 0x0000000410007c0c */ /* 0x000fe2000bf06070 */
[----:B------:R-:W-:Y:S02]  /*0a20*/  IMAD.MOV.U32 R70, RZ, RZ, -0x1 ;  /* 0xffffffffff467424 */ /* 0x000fe400078e00ff */
[----:B------:R-:W-:Y:S01]  /*0a30*/  IMAD.MOV.U32 R69, RZ, RZ, -0x1 ;  /* 0xffffffffff457424 */ /* 0x000fe200078e00ff */
[----:B------:R-:W-:-:S13]  /*0a40*/  ISETP.GE.U32.AND.EX P0, PT, R17, UR5, PT, P0 ;  /* 0x0000000511007c0c */ /* 0x000fda000bf06100 */
[----:B------:R-:W-:Y:S05]  /*0a50*/  @P0 BRA `(.L_x_8) ;  /* 0x0000000400280947 */ /* 0x000fea0003800000 */
[----:B------:R-:W0:Y:S01]  /*0a60*/  LDC.64 R24, c[0x0][0x628] ;  /* 0x00018a00ff187b82 */ /* 0x000e220000000a00 */
[----:B------:R-:W-:Y:S02]  /*0a70*/  IMAD.MOV.U32 R8, RZ, RZ, R16 ;  /* 0x000000ffff087224 */ /* 0x000fe400078e0010 */
[----:B------:R-:W-:-:S05]  /*0a80*/  IMAD.MOV.U32 R9, RZ, RZ, R17 ;  /* 0x000000ffff097224 */ /* 0x000fca00078e0011 */
[----:B------:R-:W1:Y:S08]  /*0a90*/  LDC R0, c[0x0][0x630] ;  /* 0x00018c00ff007b82 */ /* 0x000e700000000800 */
[----:B------:R-:W2:Y:S01]  /*0aa0*/  LDC.64 R26, c[0x0][0x620] ;  /* 0x00018800ff1a7b82 */ /* 0x000ea20000000a00 */
[----:B0-----:R-:W-:-:S04]  /*0ab0*/  ISETP.NE.U32.AND P0, PT, R24, RZ, PT ;  /* 0x000000ff1800720c */ /* 0x001fc80003f05070 */
[----:B------:R-:W-:-:S13]  /*0ac0*/  ISETP.NE.AND.EX P0, PT, R25, RZ, PT, P0 ;  /* 0x000000ff1900720c */ /* 0x000fda0003f05300 */
[----:B-12---:R-:W-:Y:S05]  /*0ad0*/  @!P0 BRA `(.L_x_9) ;  /* 0x0000000000288947 */ /* 0x006fea0003800000 */
[----:B------:R-:W0:Y:S02]  /*0ae0*/  LDC R15, c[0x0][0x634] ;  /* 0x00018d00ff0f7b82 */ /* 0x000e240000000800 */
[----:B0-----:R-:W-:-:S05]  /*0af0*/  IADD3 R15, P0, R16, R15, RZ ;  /* 0x0000000f100f7210 */ /* 0x001fca0007f1e0ff */
[----:B------:R-:W-:-:S04]  /*0b00*/  IMAD.X R21, RZ, RZ, R17, P0 ;  /* 0x000000ffff157224 */ /* 0x000fc800000e0611 */
[----:B------:R-:W-:-:S04]  /*0b10*/  IMAD.WIDE.U32 R8, R21, R24, RZ ;  /* 0x0000001815087225 */ /* 0x000fc800078e00ff */
[----:B------:R-:W-:-:S04]  /*0b20*/  IMAD.WIDE.U32 R12, P0, R15, R25, R8 ;  /* 0x000000190f0c7225 */ /* 0x000fc80007800008 */
[----:B------:R-:W-:-:S04]  /*0b30*/  IMAD.WIDE.U32 R8, R15, R24, RZ ;  /* 0x000000180f087225 */ /* 0x000fc800078e00ff */
[----:B------:R-:W-:Y:S01]  /*0b40*/  IMAD.X R15, RZ, RZ, RZ, P0 ;  /* 0x000000ffff0f7224 */ /* 0x000fe200000e06ff */
[----:B------:R-:W-:Y:S01]  /*0b50*/  IADD3 RZ, P0, R9, R12, RZ ;  /* 0x0000000c09ff7210 */ /* 0x000fe20007f1e0ff */
[----:B------:R-:W-:-:S04]  /*0b60*/  IMAD.MOV.U32 R14, RZ, RZ, R13 ;  /* 0x000000ffff0e7224 */ /* 0x000fc800078e000d */
[----:B------:R-:W-:-:S08]  /*0b70*/  IMAD.WIDE.U32.X R8, R21, R25, R14, P0 ;  /* 0x0000001915087225 */ /* 0x000fd000000e040e */
.L_x_9:
[----:B------:R-:W0:Y:S01]  /*0b80*/  LDC.64 R28, c[0x0][0x640] ;  /* 0x00019000ff1c7b82 */ /* 0x000e220000000a00 */
[--C-:B------:R-:W-:Y:S01]  /*0b90*/  SHF.R.U64 R69, R8, R0, R9.reuse ;  /* 0x0000000008457219 */ /* 0x100fe20000001209 */
[----:B------:R-:W-:Y:S01]  /*0ba0*/  IMAD R20, R7, R20, R4 ;  /* 0x0000001407147224 */ /* 0x000fe200078e0204 */
[----:B------:R-:W-:Y:S02]  /*0bb0*/  SHF.R.U32.HI R0, RZ, R0, R9 ;  /* 0x00000000ff007219 */ /* 0x000fe40000011609 */
[----:B------:R-:W-:-:S03]  /*0bc0*/  IADD3 R5, P0, RZ, -R69, RZ ;  /* 0x80000045ff057210 */ /* 0x000fc60007f1e0ff */
[----:B------:R-:W1:Y:S02]  /*0bd0*/  LDC R12, c[0x0][0x618] ;  /* 0x00018600ff0c7b82 */ /* 0x000e640000000800 */
[----:B------:R-:W-:-:S04]  /*0be0*/  IMAD.X R9, RZ, RZ, ~R0, P0 ;  /* 0x000000ffff097224 */ /* 0x000fc800000e0e00 */
[-C--:B------:R-:W-:Y:S02]  /*0bf0*/  IMAD R0, R9, R26.reuse, RZ ;  /* 0x0000001a09007224 */ /* 0x080fe400078e02ff */
[----:B------:R-:W2:Y:S01]  /*0c00*/  LDC R14, c[0x0][0x608] ;  /* 0x00018200ff0e7b82 */ /* 0x000ea20000000800 */
[----:B------:R-:W-:-:S04]  /*0c10*/  IMAD.WIDE.U32 R8, R5, R26, R16 ;  /* 0x0000001a05087225 */ /* 0x000fc800078e0010 */
[----:B------:R-:W-:Y:S02]  /*0c20*/  IMAD R5, R5, R27, R0 ;  /* 0x0000001b05057224 */ /* 0x000fe400078e0200 */
[----:B------:R-:W-:Y:S01]  /*0c30*/  IMAD.MOV.U32 R27, RZ, RZ, 0x1 ;  /* 0x00000001ff1b7424 */ /* 0x000fe200078e00ff */
[----:B------:R-:W3:Y:S01]  /*0c40*/  LDC R24, c[0x0][0x658] ;  /* 0x00019600ff187b82 */ /* 0x000ee20000000800 */
[----:B------:R-:W-:Y:S01]  /*0c50*/  IMAD.IADD R5, R9, 0x1, R5 ;  /* 0x0000000109057824 */ /* 0x000fe200078e0205 */
[----:B0-----:R-:W-:Y:S01]  /*0c60*/  ISETP.NE.U32.AND P0, PT, R28, RZ, PT ;  /* 0x000000ff1c00720c */ /* 0x001fe20003f05070 */
[----:B------:R-:W-:-:S03]  /*0c70*/  IMAD.MOV.U32 R9, RZ, RZ, -0x1 ;  /* 0xffffffffff097424 */ /* 0x000fc600078e00ff */
[----:B------:R-:W-:Y:S02]  /*0c80*/  ISETP.NE.AND.EX P0, PT, R29, RZ, PT, P0 ;  /* 0x000000ff1d00720c */ /* 0x000fe40003f05300 */
[----:B------:R-:W0:Y:S01]  /*0c90*/  LDC R21, c[0x0][0x600] ;  /* 0x00018000ff157b82 */ /* 0x000e220000000800 */
[-CC-:B-1----:R-:W-:Y:S02]  /*0ca0*/  SHF.R.U64 R10, R8, R12.reuse, R5.reuse ;  /* 0x0000000c080a7219 */ /* 0x182fe40000001205 */
[----:B------:R-:W-:-:S05]  /*0cb0*/  SHF.R.U32.HI R5, RZ, R12, R5 ;  /* 0x0000000cff057219 */ /* 0x000fca0000011605 */
[----:B------:R-:W1:Y:S01]  /*0cc0*/  LDC R23, c[0x0][0x648] ;  /* 0x00019200ff177b82 */ /* 0x000e620000000800 */
[-CC-:B--2---:R-:W-:Y:S02]  /*0cd0*/  SHF.R.U64 R30, R10, R14.reuse, R5.reuse ;  /* 0x0000000e0a1e7219 */ /* 0x184fe40000001205 */
[----:B------:R-:W-:-:S05]  /*0ce0*/  SHF.R.U32.HI R5, RZ, R14, R5 ;  /* 0x0000000eff057219 */ /* 0x000fca0000011605 */
[----:B------:R-:W2:Y:S01]  /*0cf0*/  LDC R25, c[0x0][0x638] ;  /* 0x00018e00ff197b82 */ /* 0x000ea20000000800 */
[-CC-:B---3--:R-:W-:Y:S02]  /*0d00*/  SHF.R.U64 R14, R30, R24.reuse, R5.reuse ;  /* 0x000000181e0e7219 */ /* 0x188fe40000001205 */
[-C--:B------:R-:W-:Y:S02]  /*0d10*/  SHF.L.U32 R0, R9, R24.reuse, RZ ;  /* 0x0000001809007219 */ /* 0x080fe400000006ff */
[----:B------:R-:W-:Y:S01]  /*0d20*/  SHF.R.U32.HI R5, RZ, R24, R5 ;  /* 0x00000018ff057219 */ /* 0x000fe20000011605 */
[----:B------:R-:W-:Y:S01]  /*0d30*/  IMAD.MOV.U32 R4, RZ, RZ, R14 ;  /* 0x000000ffff047224 */ /* 0x000fe200078e000e */
[----:B------:R-:W-:Y:S01]  /*0d40*/  LOP3.LUT R7, RZ, R0, RZ, 0x33, !PT ;  /* 0x00000000ff077212 */ /* 0x000fe200078e33ff */
[----:B------:R-:W3:Y:S01]  /*0d50*/  LDC R26, c[0x0][0x610] ;  /* 0x00018400ff1a7b82 */ /* 0x000ee20000000800 */
[----:B------:R-:W-:Y:S05]  /*0d60*/  @!P0 BRA `(.L_x_10) ;  /* 0x0000000000288947 */ /* 0x000fea0003800000 */
[----:B------:R-:W4:Y:S02]  /*0d70*/  LDC R13, c[0x0][0x64c] ;  /* 0x00019300ff0d7b82 */ /* 0x000f240000000800 */
[----:B----4-:R-:W-:-:S05]  /*0d80*/  IADD3 R13, P0, R14, R13, RZ ;  /* 0x0000000d0e0d7210 */ /* 0x010fca0007f1e0ff */
        /* <DEDUP_REMOVED lines=8> */
.L_x_10:
[----:B-1----:R-:W-:Y:S01]  /*0e10*/  SHF.R.U64 R4, R4, R23, R5 ;  /* 0x0000001704047219 */ /* 0x002fe20000001205 */
[----:B0-----:R-:W-:Y:S01]  /*0e20*/  VIADD R5, R21, 0xffffffff ;  /* 0xffffffff15057836 */ /* 0x001fe20000000000 */
[----:B------:R-:W-:Y:S02]  /*0e30*/  SHF.L.U32 R0, R27, R24, RZ ;  /* 0x000000181b007219 */ /* 0x000fe400000006ff */
[----:B------:R-:W-:Y:S01]  /*0e40*/  LOP3.LUT R7, R30, R7, RZ, 0xc0, !PT ;  /* 0x000000071e077212 */ /* 0x000fe200078ec0ff */
[----:B------:R-:W-:Y:S01]  /*0e50*/  IMAD.MOV R8, RZ, RZ, -R4 ;  /* 0x000000ffff087224 */ /* 0x000fe200078e0a04 */
[----:B------:R-:W-:Y:S02]  /*0e60*/  SEL R3, R3, R20, !P1 ;  /* 0x0000001403037207 */ /* 0x000fe40004800000 */
[----:B------:R-:W-:Y:S01]  /*0e70*/  LOP3.LUT R5, R10, R5, RZ, 0xc0, !PT ;  /* 0x000000050a057212 */ /* 0x000fe200078ec0ff */
[----:B------:R-:W-:Y:S02]  /*0e80*/  IMAD R4, R0, R4, R7 ;  /* 0x0000000400047224 */ /* 0x000fe400078e0207 */
[----:B--2---:R-:W-:-:S02]  /*0e90*/  IMAD R0, R8, R25, R14 ;  /* 0x0000001908007224 */ /* 0x004fc400078e020e */
[----:B---3--:R-:W-:Y:S02]  /*0ea0*/  IMAD R3, R4, R26, R3 ;  /* 0x0000001a04037224 */ /* 0x008fe400078e0203 */
[----:B------:R-:W-:Y:S02]  /*0eb0*/  IMAD.MOV.U32 R7, RZ, RZ, 0x1 ;  /* 0x00000001ff077424 */ /* 0x000fe400078e00ff */
[----:B------:R-:W-:-:S03]  /*0ec0*/  IMAD R4, R0, R21, R5 ;  /* 0x0000001500047224 */ /* 0x000fc600078e0205 */
[----:B------:R-:W-:Y:S02]  /*0ed0*/  PRMT R0, R7, 0x7610, R0 ;  /* 0x0000761007007816 */ /* 0x000fe40000000000 */
[----:B------:R-:W-:Y:S02]  /*0ee0*/  SEL R70, R4, R3, !P1 ;  /* 0x0000000304467207 */ /* 0x000fe40004800000 */
[----:B------:R-:W-:-:S07]  /*0ef0*/  SEL R71, R3, R4, !P1 ;  /* 0x0000000403477207 */ /* 0x000fce0004800000 */
.L_x_8:
[----:B------:R-:W-:-:S08]  /*0f00*/  NOP ;  /* 0x0000000000007918 */ /* 0x000fd00000000000 */
[----:B------:R-:W0:Y:S02]  /*0f10*/  USETMAXREG.TRY_ALLOC.CTAPOOL UP0, 0xe8 ;  /* 0x000000e8000079c8 */ /* 0x000e240008000600 */
[----:B0-----:R-:W-:-:S13]  /*0f20*/  PLOP3.LUT P0, PT, PT, PT, UP0, 0x80, 0x0 ;  /* 0x000000000000781c */ /* 0x001fda0003f0f008 */
[----:B------:R-:W-:Y:S05]  /*0f30*/  @!P0 BRA `(.L_x_8) ;  /* 0xfffffffc00f08947 */ /* 0x000fea000383ffff */
[----:B------:R-:W-:Y:S01]  /*0f40*/  ULDC.64 UR4, c[0x0][0x598] ;  /* 0x0001660000047ab9 */ /* 0x000fe20000000a00 */
[----:B------:R-:W-:Y:S01]  /*0f50*/  ULDC.64 UR36, c[0x0][0x208] ;  /* 0x0000820000247ab9 */ /* 0x000fe20000000a00 */
[----:B------:R-:W-:-:S04]  /*0f60*/  ISETP.NE.U32.AND P0, PT, RZ, UR4, PT ;  /* 0x00000004ff007c0c */ /* 0x000fc8000bf05070 */
[----:B------:R-:W-:-:S13]  /*0f70*/  ISETP.NE.AND.EX P0, PT, RZ, UR5, PT, P0 ;  /* 0x00000005ff007c0c */ /* 0x000fda000bf05300 */
[----:B------:R-:W-:Y:S05]  /*0f80*/  @!P0 BRA `(.L_x_11) ;  /* 0x00000000001c8947 */ /* 0x000fea0003800000 */
[----:B------:R-:W0:Y:S02]  /*0f90*/  LDC.64 R4, c[0x0][0x598] ;  /* 0x00016600ff047b82 */ /* 0x000e240000000a00 */
[----:B0-----:R-:W2:Y:S02]  /*0fa0*/  LDG.E.64 R4, desc[UR36][R4.64] ;  /* 0x0000002404047981 */ /* 0x001ea4000c1e1b00 */
[----:B--2---:R-:W-:-:S04]  /*0fb0*/  ISETP.NE.U32.AND P0, PT, R4, RZ, PT ;  /* 0x000000ff0400720c */ /* 0x004fc80003f05070 */
[----:B------:R-:W-:-:S13]  /*0fc0*/  ISETP.NE.AND.EX P0, PT, R5, RZ, PT, P0 ;  /* 0x000000ff0500720c */ /* 0x000fda0003f05300 */
[----:B------:R-:W-:Y:S05]  /*0fd0*/  @!P0 BRA `(.L_x_11) ;  /* 0x0000000000088947 */ /* 0x000fea0003800000 */
[----:B------:R0:W5:Y:S01]  /*0fe0*/  LD.E R23, desc[UR36][R4.64] ;  /* 0x0000002404177980 */ /* 0x000162000c101900 */
[----:B------:R-:W-:Y:S05]  /*0ff0*/  BRA `(.L_x_12) ;  /* 0x0000000000247947 */ /* 0x000fea0003800000 */
.L_x_11:
[----:B------:R-:W-:Y:S02]  /*1000*/  ULDC.64 UR4, c[0x0][0x588] ;  /* 0x0001620000047ab9 */ /* 0x000fe40000000a00 */
[----:B------:R-:W-:-:S04]  /*1010*/  ISETP.NE.U32.AND P0, PT, RZ, UR4, PT ;  /* 0x00000004ff007c0c */ /* 0x000fc8000bf05070 */
[----:B------:R-:W-:-:S13]  /*1020*/  ISETP.NE.AND.EX P0, PT, RZ, UR5, PT, P0 ;  /* 0x00000005ff007c0c */ /* 0x000fda000bf05300 */
[----:B------:R-:W-:Y:S05]  /*1030*/  @!P0 BRA `(.L_x_13) ;  /* 0x00000000000c8947 */ /* 0x000fea0003800000 */
[----:B------:R-:W0:Y:S02]  /*1040*/  LDC.64 R4, c[0x0][0x588] ;  /* 0x00016200ff047b82 */ /* 0x000e240000000a00 */
[----:B0-----:R1:W5:Y:S01]  /*1050*/  LDG.E R23, desc[UR36][R4.64] ;  /* 0x0000002404177981 */ /* 0x001362000c1e1900 */
[----:B------:R-:W-:Y:S05]  /*1060*/  BRA `(.L_x_12) ;  /* 0x0000000000087947 */ /* 0x000fea0003800000 */
.L_x_13:
[----:B------:R-:W-:Y:S02]  /*1070*/  ULDC UR4, c[0x0][0x580] ;  /* 0x0001600000047ab9 */ /* 0x000fe40000000800 */
[----:B------:R-:W-:-:S07]  /*1080*/  IMAD.U32 R23, RZ, RZ, UR4 ;  /* 0x00000004ff177e24 */ /* 0x000fce000f8e00ff */
.L_x_12:
[----:B------:R-:W-:Y:S02]  /*1090*/  ULDC.64 UR4, c[0x0][0x5a0] ;  /* 0x0001680000047ab9 */ /* 0x000fe40000000a00 */
[----:B------:R-:W-:-:S04]  /*10a0*/  ISETP.NE.U32.AND P0, PT, RZ, UR4, PT ;  /* 0x00000004ff007c0c */ /* 0x000fc8000bf05070 */
[----:B------:R-:W-:-:S13]  /*10b0*/  ISETP.NE.AND.EX P0, PT, RZ, UR5, PT, P0 ;  /* 0x00000005ff007c0c */ /* 0x000fda000bf05300 */
[----:B------:R-:W-:Y:S05]  /*10c0*/  @!P0 BRA `(.L_x_14) ;  /* 0x00000000001c8947 */ /* 0x000fea0003800000 */
[----:B01----:R-:W0:Y:S02]  /*10d0*/  LDC.64 R4, c[0x0][0x5a0] ;  /* 0x00016800ff047b82 */ /* 0x003e240000000a00 */
[----:B0-----:R-:W2:Y:S02]  /*10e0*/  LDG.E.64 R4, desc[UR36][R4.64] ;  /* 0x0000002404047981 */ /* 0x001ea4000c1e1b00 */
[----:B--2---:R-:W-:-:S04]  /*10f0*/  ISETP.NE.U32.AND P0, PT, R4, RZ, PT ;  /* 0x000000ff0400720c */ /* 0x004fc80003f05070 */
[----:B------:R-:W-:-:S13]  /*1100*/  ISETP.NE.AND.EX P0, PT, R5, RZ, PT, P0 ;  /* 0x000000ff0500720c */ /* 0x000fda0003f05300 */
[----:B------:R-:W-:Y:S05]  /*1110*/  @!P0 BRA `(.L_x_14) ;  /* 0x0000000000088947 */ /* 0x000fea0003800000 */
[----:B------:R0:W5:Y:S01]  /*1120*/  LD.E R58, desc[UR36][R4.64] ;  /* 0x00000024043a7980 */ /* 0x000162000c101900 */
[----:B------:R-:W-:Y:S05]  /*1130*/  BRA `(.L_x_15) ;  /* 0x0000000000247947 */ /* 0x000fea0003800000 */
.L_x_14:
[----:B------:R-:W-:Y:S02]  /*1140*/  ULDC.64 UR4, c[0x0][0x590] ;  /* 0x0001640000047ab9 */ /* 0x000fe40000000a00 */
[----:B------:R-:W-:-:S04]  /*1150*/  ISETP.NE.U32.AND P0, PT, RZ, UR4, PT ;  /* 0x00000004ff007c0c */ /* 0x000fc8000bf05070 */
[----:B------:R-:W-:-:S13]  /*1160*/  ISETP.NE.AND.EX P0, PT, RZ, UR5, PT, P0 ;  /* 0x00000005ff007c0c */ /* 0x000fda000bf05300 */
[----:B------:R-:W-:Y:S05]  /*1170*/  @!P0 BRA `(.L_x_16) ;  /* 0x00000000000c8947 */ /* 0x000fea0003800000 */
[----:B------:R-:W2:Y:S02]  /*1180*/  LDC.64 R58, c[0x0][0x590] ;  /* 0x00016400ff3a7b82 */ /* 0x000ea40000000a00 */
[----:B--2---:R2:W5:Y:S01]  /*1190*/  LDG.E R58, desc[UR36][R58.64] ;  /* 0x000000243a3a7981 */ /* 0x004562000c1e1900 */
[----:B------:R-:W-:Y:S05]  /*11a0*/  BRA `(.L_x_15) ;  /* 0x0000000000087947 */ /* 0x000fea0003800000 */
.L_x_16:
[----:B------:R-:W-:Y:S02]  /*11b0*/  ULDC UR4, c[0x0][0x584] ;  /* 0x0001610000047ab9 */ /* 0x000fe40000000800 */
[----:B------:R-:W-:-:S07]  /*11c0*/  IMAD.U32 R58, RZ, RZ, UR4 ;  /* 0x00000004ff3a7e24 */ /* 0x000fce000f8e00ff */
.L_x_15:
[----:B------:R-:W-:-:S13]  /*11d0*/  LOP3.LUT P0, RZ, R0, 0xff, RZ, 0xc0, !PT ;  /* 0x000000ff00ff7812 */ /* 0x000fda000780c0ff */
[----:B------:R-:W-:Y:S05]  /*11e0*/  @!P0 EXIT ;  /* 0x000000000000894d */ /* 0x000fea0003800000 */
[----:B------:R-:W3:Y:S01]  /*11f0*/  LDC R61, c[0x0][0x658] ;  /* 0x00019600ff3d7b82 */ /* 0x000ee20000000800 */
[----:B------:R-:W-:Y:S01]  /*1200*/  ULDC.64 UR6, c[0x0][0x288] ;  /* 0x0000a20000067ab9 */ /* 0x000fe20000000a00 */
[----:B------:R-:W-:Y:S01]  /*1210*/  LOP3.LUT R6, R6, 0x1, RZ, 0xc0, !PT ;  /* 0x0000000106067812 */ /* 0x000fe200078ec0ff */
[----:B------:R-:W-:Y:S01]  /*1220*/  UIADD3 UR4, UR7, 0x3f, URZ ;  /* 0x0000003f07047890 */ /* 0x000fe2000fffe03f */
[----:B------:R-:W-:Y:S01]  /*1230*/  SHF.R.U32.HI R0, RZ, 0x2, R63 ;  /* 0x00000002ff007819 */ /* 0x000fe2000001163f */
[----:B------:R-:W-:Y:S01]  /*1240*/  IMAD.U32 R3, RZ, RZ, UR6 ;  /* 0x00000006ff037e24 */ /* 0x000fe2000f8e00ff */
[----:B------:R-:W-:Y:S01]  /*1250*/  SHF.R.U32.HI R11, RZ, 0x1, R11 ;  /* 0x00000001ff0b7819 */ /* 0x000fe2000001160b */
[----:B------:R-:W-:Y:S01]  /*1260*/  USHF.R.S32.HI UR5, URZ, 0x1f, UR4 ;  /* 0x0000001f3f057899 */ /* 0x000fe20008011404 */
[----:B01----:R-:W0:Y:S01]  /*1270*/  LDC.64 R4, c[0x0][0x5c8] ;  /* 0x00017200ff047b82 */ /* 0x003e220000000a00 */
[----:B------:R-:W-:Y:S01]  /*1280*/  LOP3.LUT R62, R63, 0x3, RZ, 0xc0, !PT ;  /* 0x000000033f3e7812 */ /* 0x000fe200078ec0ff */
[----:B------:R-:W-:Y:S01]  /*1290*/  IMAD.SHL.U32 R7, R6, 0x40, RZ ;  /* 0x0000004006077824 */ /* 0x000fe200078e00ff */
[----:B------:R-:W-:Y:S01]  /*12a0*/  LOP3.LUT R0, R0, 0x7, RZ, 0xc0, !PT ;  /* 0x0000000700007812 */ /* 0x000fe200078ec0ff */
[----:B------:R-:W-:Y:S01]  /*12b0*/  ULEA.HI UR5, UR5, UR4, URZ, 0x6 ;  /* 0x0000000405057291 */ /* 0x000fe2000f8f303f */
[----:B------:R-:W-:Y:S01]  /*12c0*/  LOP3.LUT R11, R11, 0x30, RZ, 0xc0, !PT ;  /* 0x000000300b0b7812 */ /* 0x000fe200078ec0ff */
[----:B------:R-:W-:Y:S01]  /*12d0*/  IMAD R62, R62, -0x2, R3 ;  /* 0xfffffffe3e3e7824 */ /* 0x000fe200078e0203 */
[--C-:B------:R-:W-:Y:S01]  /*12e0*/  LOP3.LUT R56, R7, 0x40, R0.reuse, 0xe2, !PT ;  /* 0x0000004007387812 */ /* 0x100fe200078ee200 */
[----:B------:R-:W1:Y:S01]  /*12f0*/  LDC R65, c[0x0][0x600] ;  /* 0x00018000ff417b82 */ /* 0x000e620000000800 */
[----:B------:R-:W-:Y:S01]  /*1300*/  IADD3 R3, RZ, -R11, -R0 ;  /* 0x8000000bff037210 */ /* 0x000fe20007ffe800 */
[----:B------:R-:W-:Y:S01]  /*1310*/  IMAD.MOV.U32 R0, RZ, RZ, -0x1 ;  /* 0xffffffffff007424 */ /* 0x000fe200078e00ff */
[----:B------:R-:W-:Y:S01]  /*1320*/  USHF.R.S32.HI UR43, URZ, 0x6, UR5 ;  /* 0x000000063f2b7899 */ /* 0x000fe20008011405 */
[----:B------:R-:W-:Y:S01]  /*1330*/  IMAD.MOV.U32 R8, RZ, RZ, 0x1 ;  /* 0x00000001ff087424 */ /* 0x000fe200078e00ff */
[C---:B------:R-:W-:Y:S01]  /*1340*/  LOP3.LUT R64, R63.reuse, 0x80, RZ, 0xc0, !PT ;  /* 0x000000803f407812 */ /* 0x040fe200078ec0ff */
[----:B------:R-:W-:Y:S01]  /*1350*/  IMAD R3, R6, -0x40, R3 ;  /* 0xffffffc006037824 */ /* 0x000fe200078e0203 */
[----:B------:R-:W-:Y:S01]  /*1360*/  UISETP.LT.AND UP0, UPT, UR43, 0x1, UPT ;  /* 0x000000012b00788c */ /* 0x000fe2000bf01270 */
[----:B---3--:R-:W-:Y:S01]  /*1370*/  SHF.L.U32 R0, R0, R61, RZ ;  /* 0x0000003d00007219 */ /* 0x008fe200000006ff */
[----:B------:R-:W-:Y:S01]  /*1380*/  ULDC UR4, c[0x0][0x284] ;  /* 0x0000a10000047ab9 */ /* 0x000fe20000000800 */
[----:B------:R-:W-:Y:S01]  /*1390*/  LOP3.LUT R56, R56, R11, RZ, 0xfc, !PT ;  /* 0x0000000b38387212 */ /* 0x000fe200078efcff */
[----:B------:R-:W-:Y:S01]  /*13a0*/  USEL UR44, UR43, 0x1, UP0 ;  /* 0x000000012b2c7887 */ /* 0x000fe20008000000 */
[----:B------:R-:W-:Y:S01]  /*13b0*/  SHF.L.U32 R61, R8, R61, RZ ;  /* 0x0000003d083d7219 */ /* 0x000fe200000006ff */
[----:B------:R-:W-:Y:S01]  /*13c0*/  IMAD.SHL.U32 R63, R63, 0x2, RZ ;  /* 0x000000023f3f7824 */ /* 0x000fe200078e00ff */
[----:B------:R-:W-:Y:S01]  /*13d0*/  LOP3.LUT R68, R18, 0x1, RZ, 0xfc, !PT ;  /* 0x0000000112447812 */ /* 0x000fe200078efcff */
[----:B------:R-:W-:Y:S01]  /*13e0*/  VIADD R67, R3, UR4 ;  /* 0x0000000403437c36 */ /* 0x000fe20008000000 */
[C---:B0-----:R-:W-:Y:S01]  /*13f0*/  SHF.L.U64.HI R60, R4.reuse, 0x3, R5 ;  /* 0x00000003043c7819 */ /* 0x041fe20000010205 */
[----:B--2---:R-:W-:Y:S01]  /*1400*/  IMAD.SHL.U32 R59, R4, 0x8, RZ ;  /* 0x00000008043b7824 */ /* 0x004fe200078e00ff */
[----:B------:R-:W-:Y:S01]  /*1410*/  SHF.R.U32.HI R64, RZ, 0x7, R64 ;  /* 0x00000007ff407819 */ /* 0x000fe20000011640 */
[----:B------:R-:W-:Y:S01]  /*1420*/  IMAD.MOV.U32 R57, RZ, RZ, RZ ;  /* 0x000000ffff397224 */ /* 0x000fe200078e00ff */
[----:B------:R-:W-:Y:S01]  /*1430*/  LOP3.LUT R66, RZ, R0, RZ, 0x33, !PT ;  /* 0x00000000ff427212 */ /* 0x000fe200078e33ff */
[----:B------:R-:W-:Y:S01]  /*1440*/  UIADD3 UR44, UR43, -UR44, URZ ;  /* 0x8000002c2b2c7290 */ /* 0x000fe2000fffe03f */
[----:B------:R-:W-:Y:S01]  /*1450*/  UMOV UR40, URZ ;  /* 0x0000003f00287c82 */ /* 0x000fe20008000000 */
[----:B-1----:R-:W-:Y:S01]  /*1460*/  VIADD R65, R65, 0xffffffff ;  /* 0xffffffff41417836 */ /* 0x002fe20000000000 */
[----:B------:R-:W-:-:S09]  /*1470*/  UMOV UR42, URZ ;  /* 0x0000003f002a7c82 */ /* 0x000fd20008000000 */
.L_x_98:
[----:B0-----:R-:W0:Y:S01]  /*1480*/  SHFL.IDX PT, R0, R64, RZ, 0x1f ;  /* 0x00001fff40007589 */ /* 0x001e2200000e0000 */
[----:B-1----:R-:W1:Y:S01]  /*1490*/  S2UR UR7, SR_CgaCtaId ;  /* 0x00000000000779c3 */ /* 0x002e620000008800 */
[----:B------:R-:W-:Y:S01]  /*14a0*/  UMOV UR6, 0x400 ;  /* 0x0000040000067882 */ /* 0x000fe20000000000 */
[----:B0-----:R-:W-:Y:S01]  /*14b0*/  R2UR UR4, R0 ;  /* 0x00000000000472ca */ /* 0x001fe200000e0000 */
[----:B-1----:R-:W-:-:S12]  /*14c0*/  ULEA UR6, UR7, UR6, 0x18 ;  /* 0x0000000607067291 */ /* 0x002fd8000f8ec03f */
[----:B------:R-:W-:-:S04]  /*14d0*/  ULEA.HI UR5, UR4, UR4, URZ, 0x1 ;  /* 0x0000000404057291 */ /* 0x000fc8000f8f083f */
[----:B------:R-:W-:-:S04]  /*14e0*/  ULOP3.LUT UR5, UR5, 0x7fffe, URZ, 0xc0, !UPT ;  /* 0x0007fffe05057892 */ /* 0x000fc8000f8ec03f */
[----:B------:R-:W-:-:S03]  /*14f0*/  UIADD3 UR5, UR4, -UR5, URZ ;  /* 0x8000000504057290 */ /* 0x000fc6000fffe03f */
[----:B------:R-:W-:Y:S01]  /*1500*/  ULDC UR4, c[0x0][0x28c] ;  /* 0x0000a30000047ab9 */ /* 0x000fe20000000800 */
[----:B------:R-:W-:Y:S01]  /*1510*/  ULEA UR5, UR5, UR6, 0xd ;  /* 0x0000000605057291 */ /* 0x000fe2000f8e683f */
[----:B------:R-:W-:-:S03]  /*1520*/  ISETP.LT.AND P0, PT, RZ, UR4, PT ;  /* 0x00000004ff007c0c */ /* 0x000fc6000bf01270 */
[----:B------:R-:W-:-:S04]  /*1530*/  UIADD3 UR5, UR5, 0x100, URZ ;  /* 0x0000010005057890 */ /* 0x000fc8000fffe03f */
[----:B------:R-:W-:-:S04]  /*1540*/  USHF.R.U32.HI UR5, URZ, 0x4, UR5 ;  /* 0x000000043f057899 */ /* 0x000fc80008011605 */
[----:B------:R-:W-:-:S04]  /*1550*/  ULOP3.LUT UR5, UR5, 0x3fff, URZ, 0xc0, !UPT ;  /* 0x00003fff05057892 */ /* 0x000fc8000f8ec03f */
[----:B------:R-:W-:Y:S01]  /*1560*/  ULOP3.LUT UR45, UR5, 0x10000, URZ, 0xfc, !UPT ;  /* 0x00010000052d7892 */ /* 0x000fe2000f8efc3f */
[----:B--234-:R-:W-:Y:S11]  /*1570*/  @P0 BRA `(.L_x_17) ;  /* 0x0000000000400947 */ /* 0x01cff60003800000 */
[----:B------:R-:W-:Y:S01]  /*1580*/  MOV R0, 0x0 ;  /* 0x0000000000007802 */ /* 0x000fe20000000f00 */
[----:B------:R-:W-:Y:S01]  /*1590*/  ULDC.64 UR4, c[0x4][0x68] ;  /* 0x01001a0000047ab9 */ /* 0x000fe20000000a00 */
[----:B------:R-:W-:Y:S01]  /*15a0*/  ULDC.64 UR6, c[0x4][0x8] ;  /* 0x0100020000067ab9 */ /* 0x000fe20000000a00 */
[----:B------:R-:W-:Y:S01]  /*15b0*/  IMAD.U32 R4, RZ, RZ, UR4 ;  /* 0x00000004ff047e24 */ /* 0x000fe2000f8e00ff */
[----:B------:R0:W1:Y:S01]  /*15c0*/  LDC.64 R14, c[0x4][R0] ;  /* 0x01000000000e7b82 */ /* 0x0000620000000a00 */
[----:B------:R-:W-:Y:S01]  /*15d0*/  IMAD.U32 R5, RZ, RZ, UR5 ;  /* 0x00000005ff057e24 */ /* 0x000fe2000f8e00ff */
[----:B------:R-:W-:Y:S01]  /*15e0*/  ULDC.64 UR4, c[0x4][0x70] ;  /* 0x01001c0000047ab9 */ /* 0x000fe20000000a00 */
[----:B------:R-:W-:Y:S02]  /*15f0*/  IMAD.U32 R10, RZ, RZ, UR6 ;  /* 0x00000006ff0a7e24 */ /* 0x000fe4000f8e00ff */
[----:B------:R-:W-:Y:S02]  /*1600*/  IMAD.U32 R6, RZ, RZ, UR4 ;  /* 0x00000004ff067e24 */ /* 0x000fe4000f8e00ff */
[----:B------:R-:W-:-:S02]  /*1610*/  IMAD.U32 R7, RZ, RZ, UR5 ;  /* 0x00000005ff077e24 */ /* 0x000fc4000f8e00ff */
[----:B------:R-:W-:Y:S02]  /*1620*/  IMAD.U32 R11, RZ, RZ, UR7 ;  /* 0x00000007ff0b7e24 */ /* 0x000fe4000f8e00ff */
[----:B------:R-:W-:Y:S02]  /*1630*/  IMAD.MOV.U32 R8, RZ, RZ, 0x1e1 ;  /* 0x000001e1ff087424 */ /* 0x000fe400078e00ff */
[----:B------:R-:W-:Y:S02]  /*1640*/  IMAD.MOV.U32 R12, RZ, RZ, 0x1 ;  /* 0x00000001ff0c7424 */ /* 0x000fe400078e00ff */
[----:B0-----:R-:W-:-:S07]  /*1650*/  IMAD.MOV.U32 R13, RZ, RZ, RZ ;  /* 0x000000ffff0d7224 */ /* 0x001fce00078e00ff */
[----:B------:R-:W-:-:S07]  /*1660*/  LEPC R20, `(.L_x_17) ;  /* 0x000000001014794e */ /* 0x000fce0000000000 */
[----:B-1---5:R-:W-:Y:S05]  /*1670*/  CALL.ABS.NOINC R14 ;  /* 0x000000000e007343 */ /* 0x022fea0003c00000 */
.L_x_17:
[----:B------:R-:W-:-:S13]  /*1680*/  ISETP.NE.AND P0, PT, R68, 0x3, PT ;  /* 0x000000034400780c */ /* 0x000fda0003f05270 */
[----:B------:R-:W-:Y:S05]  /*1690*/  @!P0 BRA `(.L_x_18) ;  /* 0x0000000000048947 */ /* 0x000fea0003800000 */
[----:B------:R-:W-:Y:S01]  /*16a0*/  BPT.TRAP 0x1 ;  /* 0x000000040000795c */ /* 0x000fe20000300000 */
.L_x_18:
[----:B------:R-:W0:Y:S01]  /*16b0*/  S2UR UR5, SR_CgaCtaId ;  /* 0x00000000000579c3 */ /* 0x000e220000008800 */
[----:B------:R-:W-:Y:S01]  /*16c0*/  UMOV UR4, 0x400 ;  /* 0x0000040000047882 */ /* 0x000fe20000000000 */
[----:B------:R-:W-:Y:S02]  /*16d0*/  IMAD.U32 R0, RZ, RZ, UR40 ;  /* 0x00000028ff007e24 */ /* 0x000fe4000f8e00ff */
[----:B------:R-:W-:-:S03]  /*16e0*/  IMAD.U32 R3, RZ, RZ, UR42 ;  /* 0x0000002aff037e24 */ /* 0x000fc6000f8e00ff */
[----:B------:R-:W-:Y:S01]  /*16f0*/  SHF.L.U32 R0, R0, 0x1f, RZ ;  /* 0x0000001f00007819 */ /* 0x000fe200000006ff */
[----:B0-----:R-:W-:-:S06]  /*1700*/  ULEA UR4, UR5, UR4, 0x18 ;  /* 0x0000000405047291 */ /* 0x001fcc000f8ec03f */
[----:B------:R-:W-:-:S04]  /*1710*/  IMAD.U32 R6, RZ, RZ, UR4 ;  /* 0x00000004ff067e24 */ /* 0x000fc8000f8e00ff */
[----:B------:R-:W-:-:S04]  /*1720*/  IMAD R3, R3, 0x8, R6 ;  /* 0x0000000803037824 */ /* 0x000fc800078e0206 */
[----:B------:R0:W1:Y:S01]  /*1730*/  SYNCS.PHASECHK.TRANS64.TRYWAIT P1, [R3+URZ], R0 ;  /* 0x00000000030075a7 */ /* 0x000062000802017f */
[----:B------:R-:W-:Y:S05]  /*1740*/  @!P0 BRA `(.L_x_19) ;  /* 0x0000000000048947 */ /* 0x000fea0003800000 */
[----:B------:R-:W-:Y:S01]  /*1750*/  BPT.TRAP 0x1 ;  /* 0x000000040000795c */ /* 0x000fe20000300000 */
.L_x_19:
[----:B------:R-:W-:-:S05]  /*1760*/  IMAD.U32 R4, RZ, RZ, UR44 ;  /* 0x0000002cff047e24 */ /* 0x000fca000f8e00ff */
[----:B------:R-:W-:Y:S01]  /*1770*/  ISETP.GE.AND P2, PT, R4, 0x1, PT ;  /* 0x000000010400780c */ /* 0x000fe20003f46270 */
[----:B-1----:R-:W-:-:S12]  /*1780*/  @P1 BRA `(.L_x_20) ;  /* 0x0000000000081947 */ /* 0x002fd80003800000 */
[----:B------:R-:W1:Y:S02]  /*1790*/  SYNCS.PHASECHK.TRANS64.TRYWAIT P1, [R3+URZ], R0 ;  /* 0x00000000030075a7 */ /* 0x000e64000802017f */
[----:B-1----:R-:W-:Y:S05]  /*17a0*/  @!P1 BRA `(.L_x_21) ;  /* 0x0000004400909947 */ /* 0x002fea0003800000 */
.L_x_20:
[----:B------:R-:W-:Y:S05]  /*17b0*/  WARPSYNC.ALL ;  /* 0x0000000000007948 */ /* 0x000fea0003800000 */
[----:B------:R-:W-:Y:S01]  /*17c0*/  R2UR UR4, R6 ;  /* 0x00000000060472ca */ /* 0x000fe200000e0000 */
[----:B------:R-:W-:Y:S01]  /*17d0*/  ULEA UR5, UR42, UR45, 0xb ;  /* 0x0000002d2a057291 */ /* 0x000fe2000f8e583f */
[----:B------:R-:W-:Y:S01]  /*17e0*/  WARPGROUP.ARRIVE ;  /* 0x00000000000079c5 */ /* 0x000fe20000000000 */
[----:B------:R-:W-:Y:S01]  /*17f0*/  UMOV UR9, 0x40000040 ;  /* 0x4000004000097882 */ /* 0x000fe20000000000 */
[----:B------:R-:W-:-:S04]  /*1800*/  UMOV UR11, 0x40000040 ;  /* 0x40000040000b7882 */ /* 0x000fc80000000000 */
[----:B------:R-:W-:-:S05]  /*1810*/  UMOV UR8, UR5 ;  /* 0x0000000500087c82 */ /* 0x000fca0008000000 */
[----:B------:R-:W-:-:S04]  /*1820*/  UIADD3 UR4, UR4, 0x20100, URZ ;  /* 0x0002010004047890 */ /* 0x000fc8000fffe03f */
[----:B------:R-:W-:-:S04]  /*1830*/  USHF.R.U32.HI UR4, URZ, 0x4, UR4 ;  /* 0x000000043f047899 */ /* 0x000fc80008011604 */
[----:B------:R-:W-:-:S04]  /*1840*/  ULOP3.LUT UR4, UR4, 0x3fff, URZ, 0xc0, !UPT ;  /* 0x00003fff04047892 */ /* 0x000fc8000f8ec03f */
[----:B------:R-:W-:-:S04]  /*1850*/  ULOP3.LUT UR4, UR4, 0x10000, URZ, 0xfc, !UPT ;  /* 0x0001000004047892 */ /* 0x000fc8000f8efc3f */
[----:B------:R-:W-:-:S07]  /*1860*/  ULEA UR6, UR42, UR4, 0xa ;  /* 0x000000042a067291 */ /* 0x000fce000f8e503f */
[----:B------:R-:W-:Y:S02]  /*1870*/  UMOV UR10, UR6 ;  /* 0x00000006000a7c82 */ /* 0x000fe40008000000 */
[----:B------:R-:W-:Y:S01]  /*1880*/  HGMMA.64x64x8.F32.TF32 R24, gdesc[UR8], RZ, !UPT, gsb0 ;  /* 0x04e00000081879f0 */ /* 0x000fe2000c0028ff */
[----:B------:R-:W-:Y:S02]  /*1890*/  UIADD3 UR8, UR5, 0x2, URZ ;  /* 0x0000000205087890 */ /* 0x000fe4000fffe03f */
[----:B------:R-:W-:Y:S01]  /*18a0*/  UIADD3 UR10, UR6, 0x2, URZ ;  /* 0x00000002060a7890 */ /* 0x000fe2000fffe03f */
[----:B------:R-:W-:Y:S01]  /*18b0*/  UMOV UR9, 0x40000040 ;  /* 0x4000004000097882 */ /* 0x000fe20000000000 */
[----:B------:R-:W-:Y:S01]  /*18c0*/  UMOV UR11, 0x40000040 ;  /* 0x40000040000b7882 */ /* 0x000fe20000000000 */
[----:B------:R-:W-:Y:S02]  /*18d0*/  WARPGROUP.DEPBAR.LE gsb0, 0x0 ;  /* 0x00008000000079c5 */ /* 0x000fe40000010000 */
[----:B------:R-:W-:-:S06]  /*18e0*/  WARPGROUP.ARRIVE ;  /* 0x00000000000079c5 */ /* 0x000fcc0000000000 */
[----:B------:R-:W-:Y:S01]  /*18f0*/  HGMMA.64x64x8.F32.TF32 R24, gdesc[UR8], R24, gsb0 ;  /* 0x04e00000081879f0 */ /* 0x000fe20008002818 */
        /* <DEDUP_REMOVED lines=41> */
[----:B------:R-:W-:Y:S03]  /*1b90*/  HGMMA.64x64x8.F32.TF32 R24, gdesc[UR8], R24, gsb0 ;  /* 0x04e00000081879f0 */ /* 0x000fe60008002818 */
[----:B------:R-:W-:Y:S02]  /*1ba0*/  WARPGROUP.DEPBAR.LE gsb0, 0x0 ;  /* 0x00008000000079c5 */ /* 0x000fe40000010000 */
[----:B------:R-:W-:Y:S05]  /*1bb0*/  @!P2 BRA `(.L_x_22) ;  /* 0x000000040098a947 */ /* 0x000fea0003800000 */
[----:B------:R-:W-:Y:S01]  /*1bc0*/  UIADD3 UR5, UR42, 0x1, URZ ;  /* 0x000000012a057890 */ /* 0x000fe2000fffe03f */
[----:B01----:R-:W-:Y:S02]  /*1bd0*/  IMAD.U32 R0, RZ, RZ, UR44 ;  /* 0x0000002cff007e24 */ /* 0x003fe4000f8e00ff */
[----:B------:R-:W-:Y:S01]  /*1be0*/  IMAD.U32 R3, RZ, RZ, UR42 ;  /* 0x0000002aff037e24 */ /* 0x000fe2000f8e00ff */
[----:B------:R-:W-:-:S04]  /*1bf0*/  UISETP.NE.AND UP0, UPT, UR5, 0x4, UPT ;  /* 0x000000040500788c */ /* 0x000fc8000bf05270 */
[----:B------:R-:W-:Y:S02]  /*1c00*/  USEL UR6, URZ, 0x1, UP0 ;  /* 0x000000013f067887 */ /* 0x000fe40008000000 */
[----:B------:R-:W-:Y:S02]  /*1c10*/  USEL UR5, UR5, URZ, UP0 ;  /* 0x0000003f05057287 */ /* 0x000fe40008000000 */
[----:B------:R-:W-:-:S06]  /*1c20*/  ULOP3.LUT UR6, UR40, UR6, URZ, 0x3c, !UPT ;  /* 0x0000000628067292 */ /* 0x000fcc000f8e3c3f */
[----:B------:R-:W-:-:S07]  /*1c30*/  IMAD.U32 R7, RZ, RZ, UR6 ;  /* 0x00000006ff077e24 */ /* 0x000fce000f8e00ff */
.L_x_29:
[----:B------:R-:W-:Y:S05]  /*1c40*/  @!P0 BRA `(.L_x_23) ;  /* 0x0000000000048947 */ /* 0x000fea0003800000 */
[----:B------:R-:W-:Y:S01]  /*1c50*/  BPT.TRAP 0x1 ;  /* 0x000000040000795c */ /* 0x000fe20000300000 */
.L_x_23:
[----:B------:R-:W0:Y:S01]  /*1c60*/  S2UR UR7, SR_CgaCtaId ;  /* 0x00000000000779c3 */ /* 0x000e220000008800 */
[----:B------:R-:W-:Y:S01]  /*1c70*/  UMOV UR6, 0x400 ;  /* 0x0000040000067882 */ /* 0x000fe20000000000 */
[----:B------:R-:W-:Y:S01]  /*1c80*/  IMAD.U32 R5, RZ, RZ, UR5 ;  /* 0x00000005ff057e24 */ /* 0x000fe2000f8e00ff */
[----:B------:R-:W-:Y:S01]  /*1c90*/  SHF.L.U32 R4, R7, 0x1f, RZ ;  /* 0x0000001f07047819 */ /* 0x000fe200000006ff */
[----:B0-----:R-:W-:-:S06]  /*1ca0*/  ULEA UR6, UR7, UR6, 0x18 ;  /* 0x0000000607067291 */ /* 0x001fcc000f8ec03f */
[----:B------:R-:W-:-:S04]  /*1cb0*/  IMAD.U32 R6, RZ, RZ, UR6 ;  /* 0x00000006ff067e24 */ /* 0x000fc8000f8e00ff */
[----:B------:R-:W-:-:S04]  /*1cc0*/  IMAD R5, R5, 0x8, R6 ;  /* 0x0000000805057824 */ /* 0x000fc800078e0206 */
[----:B------:R0:W1:Y:S01]  /*1cd0*/  SYNCS.PHASECHK.TRANS64.TRYWAIT P1, [R5+URZ], R4 ;  /* 0x00000004050075a7 */ /* 0x000062000802017f */
[----:B------:R-:W-:Y:S05]  /*1ce0*/  @!P0 BRA `(.L_x_24) ;  /* 0x0000000000048947 */ /* 0x000fea0003800000 */
[----:B------:R-:W-:Y:S01]  /*1cf0*/  BPT.TRAP 0x1 ;  /* 0x000000040000795c */ /* 0x000fe20000300000 */
.L_x_24:
[----:B-1----:R-:W-:Y:S05]  /*1d00*/  @P1 BRA `(.L_x_25) ;  /* 0x0000000000081947 */ /* 0x002fea0003800000 */
[----:B------:R-:W1:Y:S02]  /*1d10*/  SYNCS.PHASECHK.TRANS64.TRYWAIT P1, [R5+URZ], R4 ;  /* 0x00000004050075a7 */ /* 0x000e64000802017f */
[----:B-1----:R-:W-:Y:S05]  /*1d20*/  @!P1 BRA `(.L_x_26) ;  /* 0x0000004000449947 */ /* 0x002fea0003800000 */
.L_x_25:
[----:B------:R-:W-:Y:S01]  /*1d30*/  ULEA UR6, UR5, UR45, 0xb ;  /* 0x0000002d05067291 */ /* 0x000fe2000f8e583f */
[----:B------:R-:W-:Y:S01]  /*1d40*/  WARPGROUP.ARRIVE ;  /* 0x00000000000079c5 */ /* 0x000fe20000000000 */
[----:B------:R-:W-:Y:S01]  /*1d50*/  ULEA UR7, UR5, UR4, 0xa ;  /* 0x0000000405077291 */ /* 0x000fe2000f8e503f */
[----:B------:R-:W-:Y:S01]  /*1d60*/  UMOV UR9, 0x40000040 ;  /* 0x4000004000097882 */ /* 0x000fe20000000000 */
[----:B------:R-:W-:-:S03]  /*1d70*/  UMOV UR11, 0x40000040 ;  /* 0x40000040000b7882 */ /* 0x000fc60000000000 */
[----:B------:R-:W-:Y:S02]  /*1d80*/  UMOV UR8, UR6 ;  /* 0x0000000600087c82 */ /* 0x000fe40008000000 */
[----:B------:R-:W-:Y:S02]  /*1d90*/  UMOV UR10, UR7 ;  /* 0x00000007000a7c82 */ /* 0x000fe40008000000 */
[----:B------:R-:W-:Y:S01]  /*1da0*/  HGMMA.64x64x8.F32.TF32 R24, gdesc[UR8], R24, gsb0 ;  /* 0x04e00000081879f0 */ /* 0x000fe20008002818 */
[----:B------:R-:W-:Y:S02]  /*1db0*/  UIADD3 UR8, UR6, 0x2, URZ ;  /* 0x0000000206087890 */ /* 0x000fe4000fffe03f */
[----:B------:R-:W-:Y:S01]  /*1dc0*/  UIADD3 UR10, UR7, 0x2, URZ ;  /* 0x00000002070a7890 */ /* 0x000fe2000fffe03f */
[----:B------:R-:W-:Y:S01]  /*1dd0*/  UMOV UR9, 0x40000040 ;  /* 0x4000004000097882 */ /* 0x000fe20000000000 */
[----:B------:R-:W-:Y:S01]  /*1de0*/  UMOV UR11, 0x40000040 ;  /* 0x40000040000b7882 */ /* 0x000fe20000000000 */
[----:B------:R-:W-:-:S02]  /*1df0*/  WARPGROUP.DEPBAR.LE gsb0, 0x0 ;  /* 0x00008000000079c5 */ /* 0x000fc40000010000 */
        /* <DEDUP_REMOVED lines=46> */
[----:B------:R-:W-:Y:S01]  /*20e0*/  BPT.TRAP 0x1 ;  /* 0x000000040000795c */ /* 0x000fe20000300000 */
.L_x_27:
[----:B------:R-:W-:-:S13]  /*20f0*/  ISETP.NE.AND P1, PT, R22, RZ, PT ;  /* 0x000000ff1600720c */ /* 0x000fda0003f25270 */
[----:B01----:R-:W-:-:S04]  /*2100*/  @P1 IMAD R4, R3, 0x8, R6 ;  /* 0x0000000803041824 */ /* 0x003fc800078e0206 */
[----:B------:R-:W-:-:S05]  /*2110*/  @P1 VIADD R4, R4, 0x20 ;  /* 0x0000002004041836 */ /* 0x000fca0000000000 */
[----:B------:R-:W-:-:S04]  /*2120*/  @P1 PRMT R4, R19, 0x654, R4 ;  /* 0x0000065413041816 */ /* 0x000fc80000000004 */
[----:B------:R0:W-:Y:S01]  /*2130*/  @P1 SYNCS.ARRIVE.TRANS64.RED.A1T0 RZ, [R4+URZ], RZ ;  /* 0x000000ff04ff19a7 */ /* 0x0001e2000810043f */
[----:B------:R-:W-:-:S13]  /*2140*/  ISETP.GT.U32.AND P1, PT, R18, 0x1, PT ;  /* 0x000000011200780c */ /* 0x000fda0003f24070 */
[----:B0-----:R-:W-:Y:S05]  /*2150*/  @P1 BRA `(.L_x_28) ;  /* 0x0000000000041947 */ /* 0x001fea0003800000 */
[----:B------:R-:W-:Y:S01]  /*2160*/  BPT.TRAP 0x1 ;  /* 0x000000040000795c */ /* 0x000fe20000300000 */
.L_x_28:
[----:B------:R-:W-:Y:S01]  /*2170*/  UIADD3 UR5, UR5, 0x1, URZ ;  /* 0x0000000105057890 */ /* 0x000fe2000fffe03f */
[C---:B------:R-:W-:Y:S01]  /*2180*/  ISETP.GT.AND P2, PT, R0.reuse, 0x1, PT ;  /* 0x000000010000780c */ /* 0x040fe20003f44270 */
[----:B------:R-:W-:Y:S02]  /*2190*/  VIADD R3, R3, 0x1 ;  /* 0x0000000103037836 */ /* 0x000fe40000000000 */
[----:B------:R-:W-:Y:S01]  /*21a0*/  UISETP.NE.AND UP0, UPT, UR5, 0x4, UPT ;  /* 0x000000040500788c */ /* 0x000fe2000bf05270 */
[----:B------:R-:W-:Y:S02]  /*21b0*/  VIADD R0, R0, 0xffffffff ;  /* 0xffffffff00007836 */ /* 0x000fe40000000000 */
[C---:B------:R-:W-:Y:S01]  /*21c0*/  ISETP.NE.AND P1, PT, R3.reuse, 0x4, PT ;  /* 0x000000040300780c */ /* 0x040fe20003f25270 */
[----:B------:R-:W-:Y:S02]  /*21d0*/  USEL UR6, URZ, 0x1, UP0 ;  /* 0x000000013f067887 */ /* 0x000fe40008000000 */
[----:B------:R-:W-:Y:S01]  /*21e0*/  USEL UR5, UR5, URZ, UP0 ;  /* 0x0000003f05057287 */ /* 0x000fe20008000000 */
[----:B------:R-:W-:-:S03]  /*21f0*/  SEL R3, R3, RZ, P1 ;  /* 0x000000ff03037207 */ /* 0x000fc60000800000 */
[----:B------:R-:W-:Y:S01]  /*2200*/  LOP3.LUT R7, R7, UR6, RZ, 0x3c, !PT ;  /* 0x0000000607077c12 */ /* 0x000fe2000f8e3cff */
[----:B------:R-:W-:Y:S07]  /*2210*/  @P2 BRA `(.L_x_29) ;  /* 0xfffffff800882947 */ /* 0x000fee000383ffff */
.L_x_22:
[----:B01----:R-:W0:Y:S02]  /*2220*/  LDC R0, c[0x0][0x28c] ;  /* 0x0000a300ff007b82 */ /* 0x003e240000000800 */
[----:B0-----:R-:W-:-:S13]  /*2230*/  ISETP.GE.AND P1, PT, R0, 0x1, PT ;  /* 0x000000010000780c */ /* 0x001fda0003f26270 */
[----:B------:R-:W-:Y:S05]  /*2240*/  @!P1 BRA `(.L_x_30) ;  /* 0x0000000000389947 */ /* 0x000fea0003800000 */
[----:B------:R-:W-:Y:S05]  /*2250*/  @!P0 BRA `(.L_x_31) ;  /* 0x0000000000048947 */ /* 0x000fea0003800000 */
[----:B------:R-:W-:Y:S01]  /*2260*/  BPT.TRAP 0x1 ;  /* 0x000000040000795c */ /* 0x000fe20000300000 */
.L_x_31:
[----:B------:R-:W-:-:S13]  /*2270*/  ISETP.NE.AND P0, PT, R22, RZ, PT ;  /* 0x000000ff1600720c */ /* 0x000fda0003f05270 */
[----:B------:R-:W-:-:S05]  /*2280*/  VOTEU.ANY UP0, P0 ;  /* 0x00000000003f7886 */ /* 0x000fca0000000100 */
[----:B------:R-:W-:-:S06]  /*2290*/  @UP0 UIADD3 UR4, UR44, UR42, URZ ;  /* 0x0000002a2c040290 */ /* 0x000fcc000fffe03f */
[----:B------:R-:W-:-:S04]  /*22a0*/  IMAD.U32 R0, RZ, RZ, UR4 ;  /* 0x00000004ff007e24 */ /* 0x000fc8000f8e00ff */
[----:B------:R-:W-:-:S05]  /*22b0*/  @P0 IMAD.SHL.U32 R0, R0, 0x8, RZ ;  /* 0x0000000800000824 */ /* 0x000fca00078e00ff */
[----:B------:R-:W-:-:S04]  /*22c0*/  @P0 LOP3.LUT R0, R0, 0x18, RZ, 0xc0, !PT ;  /* 0x0000001800000812 */ /* 0x000fc800078ec0ff */
[----:B------:R-:W-:-:S04]  /*22d0*/  @P0 IADD3 R0, R6, 0x20, R0 ;  /* 0x0000002006000810 */ /* 0x000fc80007ffe000 */
[----:B------:R-:W-:-:S04]  /*22e0*/  @P0 PRMT R0, R19, 0x654, R0 ;  /* 0x0000065413000816 */ /* 0x000fc80000000000 */
[----:B------:R0:W-:Y:S01]  /*22f0*/  @P0 SYNCS.ARRIVE.TRANS64.RED.A1T0 RZ, [R0+URZ], RZ ;  /* 0x000000ff00ff09a7 */ /* 0x0001e2000810043f */
[----:B------:R-:W-:-:S13]  /*2300*/  ISETP.GT.U32.AND P0, PT, R18, 0x1, PT ;  /* 0x000000011200780c */ /* 0x000fda0003f04070 */
[----:B0-----:R-:W-:Y:S05]  /*2310*/  @P0 BRA `(.L_x_30) ;  /* 0x0000000000040947 */ /* 0x001fea0003800000 */
[----:B------:R-:W-:Y:S01]  /*2320*/  BPT.TRAP 0x1 ;  /* 0x000000040000795c */ /* 0x000fe20000300000 */
.L_x_30:
[----:B------:R-:W-:Y:S01]  /*2330*/  IMAD.SHL.U32 R6, R70, 0x40, RZ ;  /* 0x0000004046067824 */ /* 0x000fe200078e00ff */
[----:B------:R-:W-:Y:S01]  /*2340*/  ULDC UR6, c[0x0][0x288] ;  /* 0x0000a20000067ab9 */ /* 0x000fe20000000800 */
[----:B------:R-:W-:Y:S01]  /*2350*/  SHF.R.S32.HI R11, RZ, 0x1f, R69 ;  /* 0x0000001fff0b7819 */ /* 0x000fe20000011445 */
[C---:B------:R-:W-:Y:S01]  /*2360*/  IMAD.SHL.U32 R10, R71.reuse, 0x80, RZ ;  /* 0x00000080470a7824 */ /* 0x040fe200078e00ff */
[----:B------:R-:W-:Y:S01]  /*2370*/  ULDC.64 UR4, c[0x0][0x5d0] ;  /* 0x0001740000047ab9 */ /* 0x000fe20000000a00 */
[C---:B------:R-:W-:Y:S01]  /*2380*/  LOP3.LUT R8, R6.reuse, 0x6, R63, 0xf8, !PT ;  /* 0x0000000606087812 */ /* 0x040fe200078ef83f */
[----:B------:R-:W-:Y:S01]  /*2390*/  IMAD.WIDE R70, R71, 0x80, R56 ;  /* 0x0000008047467825 */ /* 0x000fe200078e0238 */
[----:B------:R-:W-:Y:S01]  /*23a0*/  ISETP.GE.AND P0, PT, R6, UR6, PT ;  /* 0x0000000606007c0c */ /* 0x000fe2000bf06270 */
[----:B------:R-:W-:Y:S01]  /*23b0*/  ULDC UR6, c[0x0][0x284] ;  /* 0x0000a10000067ab9 */ /* 0x000fe20000000800 */
[----:B------:R-:W-:Y:S01]  /*23c0*/  SHF.R.S32.HI R9, RZ, 0x1f, R8 ;  /* 0x0000001fff097819 */ /* 0x000fe20000011408 */
[----:B------:R-:W-:Y:S01]  /*23d0*/  IMAD R0, R11, UR4, RZ ;  /* 0x000000040b007c24 */ /* 0x000fe2000f8e02ff */
[----:B------:R-:W-:-:S03]  /*23e0*/  ISETP.GE.OR P0, PT, R10, UR6, P0 ;  /* 0x000000060a007c0c */ /* 0x000fc60008706670 */
[C---:B------:R-:W-:Y:S02]  /*23f0*/  IMAD R3, R69.reuse, UR5, R0 ;  /* 0x0000000545037c24 */ /* 0x040fe4000f8e0200 */
[----:B------:R-:W-:Y:S01]  /*2400*/  IMAD.WIDE.U32 R4, R69, UR4, R8 ;  /* 0x0000000445047c25 */ /* 0x000fe2000f8e0008 */
[----:B------:R-:W-:-:S03]  /*2410*/  ULDC.64 UR4, c[0x0][0x5c8] ;  /* 0x0001720000047ab9 */ /* 0x000fc60000000a00 */
[----:B------:R-:W-:Y:S02]  /*2420*/  IMAD R7, R71, UR4, RZ ;  /* 0x0000000447077c24 */ /* 0x000fe4000f8e02ff */
[----:B------:R-:W-:Y:S02]  /*2430*/  IMAD.IADD R5, R5, 0x1, R3 ;  /* 0x0000000105057824 */ /* 0x000fe400078e0203 */
[C---:B------:R-:W-:Y:S02]  /*2440*/  IMAD R7, R70.reuse, UR5, R7 ;  /* 0x0000000546077c24 */ /* 0x040fe4000f8e0207 */
[----:B------:R-:W-:-:S04]  /*2450*/  IMAD.WIDE.U32 R72, R70, UR4, R4 ;  /* 0x0000000446487c25 */ /* 0x000fc8000f8e0004 */
[----:B------:R-:W-:Y:S01]  /*2460*/  IMAD.MOV.U32 R0, RZ, RZ, -0x1 ;  /* 0xffffffffff007424 */ /* 0x000fe200078e00ff */
[----:B------:R-:W-:Y:S06]  /*2470*/  @P0 BRA `(.L_x_32) ;  /* 0x0000001800ec0947 */ /* 0x000fec0003800000 */
[----:B-----5:R-:W-:Y:S01]  /*2480*/  FSETP.NEU.AND P0, PT, R58, RZ, PT ;  /* 0x000000ff3a00720b */ /* 0x020fe20003f0d000 */
[----:B------:R-:W-:Y:S01]  /*2490*/  IMAD.IADD R6, R62, 0x1, -R6 ;  /* 0x000000013e067824 */ /* 0x000fe200078e0a06 */
[----:B------:R-:W-:Y:S01]  /*24a0*/  BSSY B0, `(.L_x_32) ;  /* 0x00001b8000007945 */ /* 0x000fe20003800000 */
[----:B------:R-:W-:Y:S02]  /*24b0*/  IMAD.IADD R3, R67, 0x1, -R10 ;  /* 0x0000000143037824 */ /* 0x000fe400078e0a0a */
[----:B------:R-:W-:Y:S01]  /*24c0*/  IMAD.IADD R81, R73, 0x1, R7 ;  /* 0x0000000149517824 */ /* 0x000fe200078e0207 */
[----:B------:R-:W-:-:S04]  /*24d0*/  ISETP.GT.AND P3, PT, R6, RZ, PT ;  /* 0x000000ff0600720c */ /* 0x000fc80003f64270 */
[----:B------:R-:W-:-:S03]  /*24e0*/  ISETP.GT.AND P1, PT, R3, RZ, P3 ;  /* 0x000000ff0300720c */ /* 0x000fc60001f24270 */
[----:B------:R-:W-:Y:S10]  /*24f0*/  @!P0 BRA `(.L_x_33) ;  /* 0x0000001000e08947 */ /* 0x000ff40003800000 */
[----:B------:R-:W0:Y:S01]  /*2500*/  LDC.64 R74, c[0x0][0x5b8] ;  /* 0x00016e00ff4a7b82 */ /* 0x000e220000000a00 */
[----:B------:R-:W-:-:S07]  /*2510*/  ULDC.64 UR4, c[0x0][0x5c0] ;  /* 0x0001700000047ab9 */ /* 0x000fce0000000a00 */
[----:B------:R-:W1:Y:S08]  /*2520*/  LDC.64 R76, c[0x0][0x5b0] ;  /* 0x00016c00ff4c7b82 */ /* 0x000e700000000a00 */
[----:B------:R-:W2:Y:S01]  /*2530*/  LDC.64 R78, c[0x0][0x5a8] ;  /* 0x00016a00ff4e7b82 */ /* 0x000ea20000000a00 */
[-C--:B0-----:R-:W-:Y:S02]  /*2540*/  IMAD R4, R11, R74.reuse, RZ ;  /* 0x0000004a0b047224 */ /* 0x081fe400078e02ff */
[----:B------:R-:W-:-:S04]  /*2550*/  IMAD.WIDE.U32 R12, R69, R74, R8 ;  /* 0x0000004a450c7225 */ /* 0x000fc800078e0008 */
[----:B------:R-:W-:Y:S02]  /*2560*/  IMAD R73, R69, R75, R4 ;  /* 0x0000004b45497224 */ /* 0x000fe400078e0204 */
[-C--:B-1----:R-:W-:Y:S02]  /*2570*/  IMAD R4, R71, R76.reuse, RZ ;  /* 0x0000004c47047224 */ /* 0x082fe400078e02ff */
[----:B------:R-:W-:Y:S02]  /*2580*/  IMAD.IADD R13, R13, 0x1, R73 ;  /* 0x000000010d0d7824 */ /* 0x000fe400078e0249 */
[C---:B------:R-:W-:Y:S02]  /*2590*/  IMAD R75, R70.reuse, R77, R4 ;  /* 0x0000004d464b7224 */ /* 0x040fe400078e0204 */
[----:B------:R-:W-:-:S04]  /*25a0*/  IMAD.WIDE.U32 R4, R70, R76, R12 ;  /* 0x0000004c46047225 */ /* 0x000fc800078e000c */
[----:B------:R-:W-:Y:S01]  /*25b0*/  IMAD.IADD R5, R5, 0x1, R75 ;  /* 0x0000000105057824 */ /* 0x000fe200078e024b */
[----:B--2---:R-:W-:-:S04]  /*25c0*/  LEA R14, P0, R4, R78, 0x2 ;  /* 0x0000004e040e7211 */ /* 0x004fc800078010ff */
[----:B------:R-:W-:-:S05]  /*25d0*/  LEA.HI.X R15, R4, R79, R5, 0x2, P0 ;  /* 0x0000004f040f7211 */ /* 0x000fca00000f1405 */
[----:B------:R0:W2:Y:S01]  /*25e0*/  @P1 LDG.E.LTC128B R7, desc[UR36][R14.64] ;  /* 0x000000240e071981 */ /* 0x0000a2000c1e1920 */
[----:B------:R-:W-:Y:S01]  /*25f0*/  IMAD.WIDE.U32 R4, R70, R76, R8 ;  /* 0x0000004c46047225 */ /* 0x000fe200078e0008 */
[C---:B------:R-:W-:Y:S01]  /*2600*/  SHF.L.U64.HI R11, R76.reuse, 0x3, R77 ;  /* 0x000000034c0b7819 */ /* 0x040fe2000001024d */
[----:B------:R-:W-:Y:S01]  /*2610*/  BSSY B1, `(.L_x_34) ;  /* 0x0000016000017945 */ /* 0x000fe20003800000 */
[----:B------:R-:W-:Y:S01]  /*2620*/  ISETP.GT.AND P3, PT, R3, 0x8, P3 ;  /* 0x000000080300780c */ /* 0x000fe20001f64270 */
[----:B------:R-:W-:Y:S02]  /*2630*/  IMAD.IADD R5, R75, 0x1, R5 ;  /* 0x000000014b057824 */ /* 0x000fe400078e0205 */
[----:B------:R-:W-:Y:S02]  /*2640*/  IMAD.SHL.U32 R10, R76, 0x8, RZ ;  /* 0x000000084c0a7824 */ /* 0x000fe400078e00ff */
[----:B------:R-:W-:-:S04]  /*2650*/  IMAD.WIDE.U32 R20, R69, R74, R4 ;  /* 0x0000004a45147225 */ /* 0x000fc800078e0004 */
[----:B------:R-:W-:Y:S01]  /*2660*/  IMAD.WIDE.U32 R70, R70, R76, R10 ;  /* 0x0000004c46467225 */ /* 0x000fe200078e000a */
[----:B------:R-:W-:Y:S02]  /*2670*/  LEA R10, P0, R72, UR4, 0x2 ;  /* 0x00000004480a7c11 */ /* 0x000fe4000f8010ff */
[----:B------:R-:W-:Y:S01]  /*2680*/  LEA R4, P4, R20, R78, 0x2 ;  /* 0x0000004e14047211 */ /* 0x000fe200078810ff */
[----:B0-----:R-:W-:Y:S01]  /*2690*/  IMAD.IADD R14, R73, 0x1, R21 ;  /* 0x00000001490e7824 */ /* 0x001fe200078e0215 */
[----:B------:R-:W-:Y:S01]  /*26a0*/  LEA.HI.X R11, R72, UR5, R81, 0x2, P0 ;  /* 0x00000005480b7c11 */ /* 0x000fe200080f1451 */
[----:B------:R-:W-:Y:S01]  /*26b0*/  IMAD.IADD R75, R75, 0x1, R71 ;  /* 0x000000014b4b7824 */ /* 0x000fe200078e0247 */
[----:B------:R-:W-:Y:S02]  /*26c0*/  ISETP.GT.AND P0, PT, R6, 0x1, PT ;  /* 0x000000010600780c */ /* 0x000fe40003f04270 */
[----:B------:R-:W-:Y:S01]  /*26d0*/  IADD3 R15, P2, R12, R70, RZ ;  /* 0x000000460c0f7210 */ /* 0x000fe20007f5e0ff */
[----:B--2---:R-:W-:-:S04]  /*26e0*/  FMUL R5, R7, R58 ;  /* 0x0000003a07057220 */ /* 0x004fc80000400000 */
[----:B------:R-:W-:Y:S01]  /*26f0*/  FFMA R21, R24, R23, R5 ;  /* 0x0000001718157223 */ /* 0x000fe20000000005 */
[----:B------:R-:W-:Y:S01]  /*2700*/  LEA.HI.X R5, R20, R79, R14, 0x2, P4 ;  /* 0x0000004f14057211 */ /* 0x000fe200020f140e */
[----:B------:R-:W-:Y:S01]  /*2710*/  IMAD.X R20, R75, 0x1, R13, P2 ;  /* 0x000000014b147824 */ /* 0x000fe200010e060d */
[----:B------:R-:W-:Y:S02]  /*2720*/  ISETP.GT.AND P4, PT, R3, RZ, P0 ;  /* 0x000000ff0300720c */ /* 0x000fe40000784270 */
[----:B------:R0:W-:Y:S01]  /*2730*/  @P1 STG.E desc[UR36][R10.64], R21 ;  /* 0x000000150a001986 */ /* 0x0001e2000c101924 */
[----:B------:R-:W-:-:S10]  /*2740*/  LEA R14, P1, R15, R78, 0x2 ;  /* 0x0000004e0f0e7211 */ /* 0x000fd400078210ff */
[----:B------:R-:W-:Y:S05]  /*2750*/  @!P4 BRA `(.L_x_35) ;  /* 0x000000000004c947 */ /* 0x000fea0003800000 */
[----:B------:R1:W5:Y:S02]  /*2760*/  LDG.E.LTC128B R7, desc[UR36][R4.64+0x4] ;  /* 0x0000042404077981 */ /* 0x000364000c1e1920 */
.L_x_35:
[----:B------:R-:W-:Y:S05]  /*2770*/  BSYNC B1 ;  /* 0x0000000000017941 */ /* 0x000fea0003800000 */
.L_x_34:
[----:B-----5:R-:W-:Y:S01]  /*2780*/  FMUL R12, R7, R58 ;  /* 0x0000003a070c7220 */ /* 0x020fe20000400000 */
[----:B------:R-:W-:-:S03]  /*2790*/  LEA.HI.X R15, R15, R79, R20, 0x2, P1 ;  /* 0x0000004f0f0f7211 */ /* 0x000fc600008f1414 */
[----:B------:R-:W-:Y:S01]  /*27a0*/  FFMA R71, R25, R23, R12 ;  /* 0x0000001719477223 */ /* 0x000fe2000000000c */
[----:B------:R-:W-:-:S04]  /*27b0*/  IMAD.MOV.U32 R25, RZ, RZ, R7 ;  /* 0x000000ffff197224 */ /* 0x000fc800078e0007 */
[----:B------:R2:W-:Y:S04]  /*27c0*/  @P4 STG.E desc[UR36][R10.64+0x4], R71 ;  /* 0x000004470a004986 */ /* 0x0005e8000c101924 */
[----:B------:R-:W3:Y:S01]  /*27d0*/  @P3 LDG.E.LTC128B R25, desc[UR36][R14.64] ;  /* 0x000000240e193981 */ /* 0x000ee2000c1e1920 */
[C---:B------:R-:W-:Y:S01]  /*27e0*/  SHF.L.U64.HI R13, R59.reuse, 0x2, R60 ;  /* 0x000000023b0d7819 */ /* 0x040fe2000001023c */
[----:B------:R-:W-:Y:S01]  /*27f0*/  BSSY B1, `(.L_x_36) ;  /* 0x0000010000017945 */ /* 0x000fe20003800000 */
[----:B------:R-:W-:Y:S02]  /*2800*/  LEA R12, P2, R59, R10, 0x2 ;  /* 0x0000000a3b0c7211 */ /* 0x000fe400078410ff */
[----:B------:R-:W-:Y:S02]  /*2810*/  IADD3 R20, P1, R8, R70, RZ ;  /* 0x0000004608147210 */ /* 0x000fe40007f3e0ff */
[----:B------:R-:W-:Y:S01]  /*2820*/  ISETP.GT.AND P0, PT, R3, 0x8, P0 ;  /* 0x000000080300780c */ /* 0x000fe20000704270 */
[----:B------:R-:W-:-:S02]  /*2830*/  IMAD.X R13, R13, 0x1, R11, P2 ;  /* 0x000000010d0d7824 */ /* 0x000fc400010e060b */
[----:B0-----:R-:W-:Y:S01]  /*2840*/  IMAD.X R21, R9, 0x1, R75, P1 ;  /* 0x0000000109157824 */ /* 0x001fe200008e064b */
[----:B------:R-:W-:Y:S01]  /*2850*/  ISETP.GT.AND P1, PT, R6, 0x8, PT ;  /* 0x000000080600780c */ /* 0x000fe20003f24270 */
[----:B------:R-:W-:-:S04]  /*2860*/  IMAD.WIDE.U32 R20, R69, R74, R20 ;  /* 0x0000004a45147225 */ /* 0x000fc800078e0014 */
[----:B------:R-:W-:Y:S01]  /*2870*/  IMAD.IADD R9, R73, 0x1, R21 ;  /* 0x0000000149097824 */ /* 0x000fe200078e0215 */
[----:B------:R-:W-:-:S04]  /*2880*/  LEA R8, P4, R20, R78, 0x2 ;  /* 0x0000004e14087211 */ /* 0x000fc800078810ff */
[----:B------:R-:W-:Y:S01]  /*2890*/  LEA.HI.X R9, R20, R79, R9, 0x2, P4 ;  /* 0x0000004f14097211 */ /* 0x000fe200020f1409 */
[----:B---3--:R-:W-:-:S04]  /*28a0*/  FMUL R7, R25, R58 ;  /* 0x0000003a19077220 */ /* 0x008fc80000400000 */
[----:B------:R-:W-:-:S05]  /*28b0*/  FFMA R7, R26, R23, R7 ;  /* 0x000000171a077223 */ /* 0x000fca0000000007 */
[----:B------:R2:W-:Y:S01]  /*28c0*/  @P3 STG.E desc[UR36][R12.64], R7 ;  /* 0x000000070c003986 */ /* 0x0005e2000c101924 */
[----:B------:R-:W-:Y:S05]  /*28d0*/  @!P0 BRA `(.L_x_37) ;  /* 0x0000000000048947 */ /* 0x000fea0003800000 */
[----:B------:R0:W5:Y:S02]  /*28e0*/  LDG.E.LTC128B R25, desc[UR36][R8.64+0x4] ;  /* 0x0000042408197981 */ /* 0x000164000c1e1920 */
.L_x_37:
[----:B------:R-:W-:Y:S05]  /*28f0*/  BSYNC B1 ;  /* 0x0000000000017941 */ /* 0x000fea0003800000 */
.L_x_36:
[----:B-----5:R-:W-:Y:S01]  /*2900*/  FMUL R14, R25, R58 ;  /* 0x0000003a190e7220 */ /* 0x020fe20000400000 */
[----:B------:R-:W-:Y:S01]  /*2910*/  ISETP.GT.AND P3, PT, R3, RZ, P1 ;  /* 0x000000ff0300720c */ /* 0x000fe20000f64270 */
[----:B------:R-:W-:Y:S01]  /*2920*/  BSSY B1, `(.L_x_38) ;  /* 0x0000006000017945 */ /* 0x000fe20003800000 */
[----:B------:R-:W-:Y:S01]  /*2930*/  ISETP.GT.AND P2, PT, R6, 0x9, PT ;  /* 0x000000090600780c */ /* 0x000fe20003f44270 */
[----:B------:R-:W-:-:S05]  /*2940*/  FFMA R27, R27, R23, R14 ;  /* 0x000000171b1b7223 */ /* 0x000fca000000000e */
[----:B------:R3:W-:Y:S05]  /*2950*/  @P0 STG.E desc[UR36][R12.64+0x4], R27 ;  /* 0x0000041b0c000986 */ /* 0x0007ea000c101924 */
[----:B------:R-:W-:Y:S05]  /*2960*/  @!P3 BRA `(.L_x_39) ;  /* 0x000000000004b947 */ /* 0x000fea0003800000 */
[----:B------:R4:W5:Y:S02]  /*2970*/  LDG.E.LTC128B R25, desc[UR36][R4.64+0x20] ;  /* 0x0000202404197981 */ /* 0x000964000c1e1920 */
.L_x_39:
[----:B------:R-:W-:Y:S05]  /*2980*/  BSYNC B1 ;  /* 0x0000000000017941 */ /* 0x000fea0003800000 */
.L_x_38:
[----:B--2--5:R-:W-:Y:S01]  /*2990*/  FMUL R7, R25, R58 ;  /* 0x0000003a19077220 */ /* 0x024fe20000400000 */
[----:B------:R-:W-:Y:S01]  /*29a0*/  ISETP.GT.AND P0, PT, R3, RZ, P2 ;  /* 0x000000ff0300720c */ /* 0x000fe20001704270 */
[----:B------:R-:W-:Y:S02]  /*29b0*/  BSSY B1, `(.L_x_40) ;  /* 0x0000005000017945 */ /* 0x000fe40003800000 */
[----:B------:R-:W-:-:S05]  /*29c0*/  FFMA R7, R28, R23, R7 ;  /* 0x000000171c077223 */ /* 0x000fca0000000007 */
[----:B------:R2:W-:Y:S05]  /*29d0*/  @P3 STG.E desc[UR36][R10.64+0x20], R7 ;  /* 0x000020070a003986 */ /* 0x0005ea000c101924 */
[----:B------:R-:W-:Y:S05]  /*29e0*/  @!P0 BRA `(.L_x_41) ;  /* 0x0000000000048947 */ /* 0x000fea0003800000 */
[----:B------:R0:W5:Y:S02]  /*29f0*/  LDG.E.LTC128B R25, desc[UR36][R4.64+0x24] ;  /* 0x0000242404197981 */ /* 0x000164000c1e1920 */
.L_x_41:
[----:B------:R-:W-:Y:S05]  /*2a00*/  BSYNC B1 ;  /* 0x0000000000017941 */ /* 0x000fea0003800000 */
.L_x_40:
[----:B-----5:R-:W-:Y:S01]  /*2a10*/  FMUL R14, R25, R58 ;  /* 0x0000003a190e7220 */ /* 0x020fe20000400000 */
[----:B------:R-:W-:Y:S01]  /*2a20*/  ISETP.GT.AND P1, PT, R3, 0x8, P1 ;  /* 0x000000080300780c */ /* 0x000fe20000f24270 */
[----:B------:R-:W-:Y:S02]  /*2a30*/  BSSY B1, `(.L_x_42) ;  /* 0x0000005000017945 */ /* 0x000fe40003800000 */
[----:B------:R-:W-:-:S05]  /*2a40*/  FFMA R29, R29, R23, R14 ;  /* 0x000000171d1d7223 */ /* 0x000fca000000000e */
[----:B------:R0:W-:Y:S05]  /*2a50*/  @P0 STG.E desc[UR36][R10.64+0x24], R29 ;  /* 0x0000241d0a000986 */ /* 0x0001ea000c101924 */
[----:B------:R-:W-:Y:S05]  /*2a60*/  @!P1 BRA `(.L_x_43) ;  /* 0x0000000000049947 */ /* 0x000fea0003800000 */
[----:B------:R0:W5:Y:S02]  /*2a70*/  LDG.E.LTC128B R25, desc[UR36][R8.64+0x20] ;  /* 0x0000202408197981 */ /* 0x000164000c1e1920 */
.L_x_43:
[----:B------:R-:W-:Y:S05]  /*2a80*/  BSYNC B1 ;  /* 0x0000000000017941 */ /* 0x000fea0003800000 */
.L_x_42:
[----:B--2--5:R-:W-:Y:S01]  /*2a90*/  FMUL R7, R25, R58 ;  /* 0x0000003a19077220 */ /* 0x024fe20000400000 */
[----:B------:R-:W-:Y:S01]  /*2aa0*/  ISETP.GT.AND P2, PT, R3, 0x8, P2 ;  /* 0x000000080300780c */ /* 0x000fe20001744270 */
[----:B------:R-:W-:Y:S01]  /*2ab0*/  BSSY B1, `(.L_x_44) ;  /* 0x0000006000017945 */ /* 0x000fe20003800000 */
[----:B------:R-:W-:Y:S01]  /*2ac0*/  ISETP.GT.AND P0, PT, R6, 0x10, PT ;  /* 0x000000100600780c */ /* 0x000fe20003f04270 */
[----:B------:R-:W-:-:S05]  /*2ad0*/  FFMA R7, R30, R23, R7 ;  /* 0x000000171e077223 */ /* 0x000fca0000000007 */
[----:B------:R2:W-:Y:S05]  /*2ae0*/  @P1 STG.E desc[UR36][R12.64+0x20], R7 ;  /* 0x000020070c001986 */ /* 0x0005ea000c101924 */
[----:B------:R-:W-:Y:S05]  /*2af0*/  @!P2 BRA `(.L_x_45) ;  /* 0x000000000004a947 */ /* 0x000fea0003800000 */
[----:B------:R0:W5:Y:S02]  /*2b00*/  LDG.E.LTC128B R25, desc[UR36][R8.64+0x24] ;  /* 0x0000242408197981 */ /* 0x000164000c1e1920 */
.L_x_45:
[----:B------:R-:W-:Y:S05]  /*2b10*/  BSYNC B1 ;  /* 0x0000000000017941 */ /* 0x000fea0003800000 */
.L_x_44:
        /* <DEDUP_REMOVED lines=8> */
.L_x_47:
[----:B------:R-:W-:Y:S05]  /*2ba0*/  BSYNC B1 ;  /* 0x0000000000017941 */ /* 0x000fea0003800000 */
.L_x_46:
[----:B--2--5:R-:W-:Y:S01]  /*2bb0*/  FMUL R7, R25, R58 ;  /* 0x0000003a19077220 */ /* 0x024fe20000400000 */
[----:B------:R-:W-:Y:S01]  /*2bc0*/  ISETP.GT.AND P2, PT, R3, RZ, P1 ;  /* 0x000000ff0300720c */ /* 0x000fe20000f44270 */
[----:B------:R-:W-:Y:S02]  /*2bd0*/  BSSY B1, `(.L_x_48) ;  /* 0x0000005000017945 */ /* 0x000fe40003800000 */
[----:B------:R-:W-:-:S05]  /*2be0*/  FFMA R7, R32, R23, R7 ;  /* 0x0000001720077223 */ /* 0x000fca0000000007 */
[----:B------:R2:W-:Y:S05]  /*2bf0*/  @P3 STG.E desc[UR36][R10.64+0x40], R7 ;  /* 0x000040070a003986 */ /* 0x0005ea000c101924 */
[----:B------:R-:W-:Y:S05]  /*2c00*/  @!P2 BRA `(.L_x_49) ;  /* 0x000000000004a947 */ /* 0x000fea0003800000 */
[----:B------:R0:W5:Y:S02]  /*2c10*/  LDG.E.LTC128B R25, desc[UR36][R4.64+0x44] ;  /* 0x0000442404197981 */ /* 0x000164000c1e1920 */
.L_x_49:
[----:B------:R-:W-:Y:S05]  /*2c20*/  BSYNC B1 ;  /* 0x0000000000017941 */ /* 0x000fea0003800000 */
.L_x_48:
[----:B-----5:R-:W-:Y:S01]  /*2c30*/  FMUL R14, R25, R58 ;  /* 0x0000003a190e7220 */ /* 0x020fe20000400000 */
[----:B------:R-:W-:Y:S01]  /*2c40*/  ISETP.GT.AND P0, PT, R3, 0x8, P0 ;  /* 0x000000080300780c */ /* 0x000fe20000704270 */
[----:B------:R-:W-:Y:S02]  /*2c50*/  BSSY B1, `(.L_x_50) ;  /* 0x0000005000017945 */ /* 0x000fe40003800000 */
[----:B------:R-:W-:-:S05]  /*2c60*/  FFMA R33, R33, R23, R14 ;  /* 0x0000001721217223 */ /* 0x000fca000000000e */
[----:B------:R0:W-:Y:S05]  /*2c70*/  @P2 STG.E desc[UR36][R10.64+0x44], R33 ;  /* 0x000044210a002986 */ /* 0x0001ea000c101924 */
[----:B------:R-:W-:Y:S05]  /*2c80*/  @!P0 BRA `(.L_x_51) ;  /* 0x0000000000048947 */ /* 0x000fea0003800000 */
[----:B------:R0:W5:Y:S02]  /*2c90*/  LDG.E.LTC128B R25, desc[UR36][R8.64+0x40] ;  /* 0x0000402408197981 */ /* 0x000164000c1e1920 */
.L_x_51:
[----:B------:R-:W-:Y:S05]  /*2ca0*/  BSYNC B1 ;  /* 0x0000000000017941 */ /* 0x000fea0003800000 */
.L_x_50:
        /* <DEDUP_REMOVED lines=8> */
.L_x_53:
[----:B------:R-:W-:Y:S05]  /*2d30*/  BSYNC B1 ;  /* 0x0000000000017941 */ /* 0x000fea0003800000 */
.L_x_52:
        /* <DEDUP_REMOVED lines=8> */
.L_x_55:
[----:B------:R-:W-:Y:S05]  /*2dc0*/  BSYNC B1 ;  /* 0x0000000000017941 */ /* 0x000fea0003800000 */
.L_x_54:
[----:B--2--5:R-:W-:Y:S01]  /*2dd0*/  FMUL R7, R25, R58 ;  /* 0x0000003a19077220 */ /* 0x024fe20000400000 */
[----:B------:R-:W-:Y:S01]  /*2de0*/  ISETP.GT.AND P1, PT, R3, RZ, P0 ;  /* 0x000000ff0300720c */ /* 0x000fe20000724270 */
[----:B------:R-:W-:Y:S02]  /*2df0*/  BSSY B1, `(.L_x_56) ;  /* 0x0000005000017945 */ /* 0x000fe40003800000 */
[----:B------:R-:W-:-:S05]  /*2e00*/  FFMA R7, R36, R23, R7 ;  /* 0x0000001724077223 */ /* 0x000fca0000000007 */
[----:B------:R2:W-:Y:S05]  /*2e10*/  @P3 STG.E desc[UR36][R10.64+0x60], R7 ;  /* 0x000060070a003986 */ /* 0x0005ea000c101924 */
[----:B------:R-:W-:Y:S05]  /*2e20*/  @!P1 BRA `(.L_x_57) ;  /* 0x0000000000049947 */ /* 0x000fea0003800000 */
[----:B------:R0:W5:Y:S02]  /*2e30*/  LDG.E.LTC128B R25, desc[UR36][R4.64+0x64] ;  /* 0x0000642404197981 */ /* 0x000164000c1e1920 */
.L_x_57:
[----:B------:R-:W-:Y:S05]  /*2e40*/  BSYNC B1 ;  /* 0x0000000000017941 */ /* 0x000fea0003800000 */
.L_x_56:
[----:B-----5:R-:W-:Y:S01]  /*2e50*/  FMUL R14, R25, R58 ;  /* 0x0000003a190e7220 */ /* 0x020fe20000400000 */
[----:B------:R-:W-:Y:S01]  /*2e60*/  ISETP.GT.AND P2, PT, R3, 0x8, P2 ;  /* 0x000000080300780c */ /* 0x000fe20001744270 */
[----:B------:R-:W-:Y:S02]  /*2e70*/  BSSY B1, `(.L_x_58) ;  /* 0x0000005000017945 */ /* 0x000fe40003800000 */
[----:B------:R-:W-:-:S05]  /*2e80*/  FFMA R37, R37, R23, R14 ;  /* 0x0000001725257223 */ /* 0x000fca000000000e */
[----:B------:R0:W-:Y:S05]  /*2e90*/  @P1 STG.E desc[UR36][R10.64+0x64], R37 ;  /* 0x000064250a001986 */ /* 0x0001ea000c101924 */
[----:B------:R-:W-:Y:S05]  /*2ea0*/  @!P2 BRA `(.L_x_59) ;  /* 0x000000000004a947 */ /* 0x000fea0003800000 */
[----:B------:R0:W5:Y:S02]  /*2eb0*/  LDG.E.LTC128B R25, desc[UR36][R8.64+0x60] ;  /* 0x0000602408197981 */ /* 0x000164000c1e1920 */
.L_x_59:
[----:B------:R-:W-:Y:S05]  /*2ec0*/  BSYNC B1 ;  /* 0x0000000000017941 */ /* 0x000fea0003800000 */
.L_x_58:
        /* <DEDUP_REMOVED lines=8> */
.L_x_61:
[----:B------:R-:W-:Y:S05]  /*2f50*/  BSYNC B1 ;  /* 0x0000000000017941 */ /* 0x000fea0003800000 */
.L_x_60:
        /* <DEDUP_REMOVED lines=8> */
.L_x_63:
[----:B------:R-:W-:Y:S05]  /*2fe0*/  BSYNC B1 ;  /* 0x0000000000017941 */ /* 0x000fea0003800000 */
.L_x_62:
[----:B--2--5:R-:W-:Y:S01]  /*2ff0*/  FMUL R7, R25, R58 ;  /* 0x0000003a19077220 */ /* 0x024fe20000400000 */
[----:B------:R-:W-:Y:S01]  /*3000*/  ISETP.GT.AND P0, PT, R3, RZ, P2 ;  /* 0x000000ff0300720c */ /* 0x000fe20001704270 */
[----:B------:R-:W-:Y:S02]  /*3010*/  BSSY B1, `(.L_x_64) ;  /* 0x0000005000017945 */ /* 0x000fe40003800000 */
[----:B------:R-:W-:-:S05]  /*3020*/  FFMA R7, R40, R23, R7 ;  /* 0x0000001728077223 */ /* 0x000fca0000000007 */
[----:B------:R2:W-:Y:S05]  /*3030*/  @P3 STG.E desc[UR36][R10.64+0x80], R7 ;  /* 0x000080070a003986 */ /* 0x0005ea000c101924 */
[----:B------:R-:W-:Y:S05]  /*3040*/  @!P0 BRA `(.L_x_65) ;  /* 0x0000000000048947 */ /* 0x000fea0003800000 */
[----:B------:R0:W5:Y:S02]  /*3050*/  LDG.E.LTC128B R25, desc[UR36][R4.64+0x84] ;  /* 0x0000842404197981 */ /* 0x000164000c1e1920 */
.L_x_65:
[----:B------:R-:W-:Y:S05]  /*3060*/  BSYNC B1 ;  /* 0x0000000000017941 */ /* 0x000fea0003800000 */
.L_x_64:
[----:B-----5:R-:W-:Y:S01]  /*3070*/  FMUL R14, R25, R58 ;  /* 0x0000003a190e7220 */ /* 0x020fe20000400000 */
[----:B------:R-:W-:Y:S01]  /*3080*/  ISETP.GT.AND P1, PT, R3, 0x8, P1 ;  /* 0x000000080300780c */ /* 0x000fe20000f24270 */
[----:B------:R-:W-:Y:S02]  /*3090*/  BSSY B1, `(.L_x_66) ;  /* 0x0000005000017945 */ /* 0x000fe40003800000 */
[----:B------:R-:W-:-:S05]  /*30a0*/  FFMA R41, R41, R23, R14 ;  /* 0x0000001729297223 */ /* 0x000fca000000000e */
[----:B------:R0:W-:Y:S05]  /*30b0*/  @P0 STG.E desc[UR36][R10.64+0x84], R41 ;  /* 0x000084290a000986 */ /* 0x0001ea000c101924 */
[----:B------:R-:W-:Y:S05]  /*30c0*/  @!P1 BRA `(.L_x_67) ;  /* 0x0000000000049947 */ /* 0x000fea0003800000 */
[----:B------:R0:W5:Y:S02]  /*30d0*/  LDG.E.LTC128B R25, desc[UR36][R8.64+0x80] ;  /* 0x0000802408197981 */ /* 0x000164000c1e1920 */
.L_x_67:
[----:B------:R-:W-:Y:S05]  /*30e0*/  BSYNC B1 ;  /* 0x0000000000017941 */ /* 0x000fea0003800000 */
.L_x_66:
        /* <DEDUP_REMOVED lines=8> */
.L_x_69:
[----:B------:R-:W-:Y:S05]  /*3170*/  BSYNC B1 ;  /* 0x0000000000017941 */ /* 0x000fea0003800000 */
.L_x_68:
        /* <DEDUP_REMOVED lines=8> */
.L_x_71:
[----:B------:R-:W-:Y:S05]  /*3200*/  BSYNC B1 ;  /* 0x0000000000017941 */ /* 0x000fea0003800000 */
.L_x_70:
[----:B--2--5:R-:W-:Y:S01]  /*3210*/  FMUL R7, R25, R58 ;  /* 0x0000003a19077220 */ /* 0x024fe20000400000 */
[----:B------:R-:W-:Y:S01]  /*3220*/  ISETP.GT.AND P2, PT, R3, RZ, P1 ;  /* 0x000000ff0300720c */ /* 0x000fe20000f44270 */
[----:B------:R-:W-:Y:S02]  /*3230*/  BSSY B1, `(.L_x_72) ;  /* 0x0000005000017945 */ /* 0x000fe40003800000 */
[----:B------:R-:W-:-:S05]  /*3240*/  FFMA R7, R44, R23, R7 ;  /* 0x000000172c077223 */ /* 0x000fca0000000007 */
[----:B------:R2:W-:Y:S05]  /*3250*/  @P3 STG.E desc[UR36][R10.64+0xa0], R7 ;  /* 0x0000a0070a003986 */ /* 0x0005ea000c101924 */
[----:B------:R-:W-:Y:S05]  /*3260*/  @!P2 BRA `(.L_x_73) ;  /* 0x000000000004a947 */ /* 0x000fea0003800000 */
[----:B------:R0:W5:Y:S02]  /*3270*/  LDG.E.LTC128B R25, desc[UR36][R4.64+0xa4] ;  /* 0x0000a42404197981 */ /* 0x000164000c1e1920 */
.L_x_73:
[----:B------:R-:W-:Y:S05]  /*3280*/  BSYNC B1 ;  /* 0x0000000000017941 */ /* 0x000fea0003800000 */
.L_x_72:
[----:B-----5:R-:W-:Y:S01]  /*3290*/  FMUL R14, R25, R58 ;  /* 0x0000003a190e7220 */ /* 0x020fe20000400000 */
[----:B------:R-:W-:Y:S01]  /*32a0*/  ISETP.GT.AND P0, PT, R3, 0x8, P0 ;  /* 0x000000080300780c */ /* 0x000fe20000704270 */
[----:B------:R-:W-:Y:S02]  /*32b0*/  BSSY B1, `(.L_x_74) ;  /* 0x0000005000017945 */ /* 0x000fe40003800000 */
[----:B------:R-:W-:-:S05]  /*32c0*/  FFMA R45, R45, R23, R14 ;  /* 0x000000172d2d7223 */ /* 0x000fca000000000e */
[----:B------:R0:W-:Y:S05]  /*32d0*/  @P2 STG.E desc[UR36][R10.64+0xa4], R45 ;  /* 0x0000a42d0a002986 */ /* 0x0001ea000c101924 */
[----:B------:R-:W-:Y:S05]  /*32e0*/  @!P0 BRA `(.L_x_75) ;  /* 0x0000000000048947 */ /* 0x000fea0003800000 */
[----:B------:R0:W5:Y:S02]  /*32f0*/  LDG.E.LTC128B R25, desc[UR36][R8.64+0xa0] ;  /* 0x0000a02408197981 */ /* 0x000164000c1e1920 */
.L_x_75:
[----:B------:R-:W-:Y:S05]  /*3300*/  BSYNC B1 ;  /* 0x0000000000017941 */ /* 0x000fea0003800000 */
.L_x_74:
        /* <DEDUP_REMOVED lines=8> */
.L_x_77:
[----:B------:R-:W-:Y:S05]  /*3390*/  BSYNC B1 ;  /* 0x0000000000017941 */ /* 0x000fea0003800000 */
.L_x_76:
        /* <DEDUP_REMOVED lines=8> */
.L_x_79:
[----:B------:R-:W-:Y:S05]  /*3420*/  BSYNC B1 ;  /* 0x0000000000017941 */ /* 0x000fea0003800000 */
.L_x_78:
[----:B--2--5:R-:W-:Y:S01]  /*3430*/  FMUL R7, R25, R58 ;  /* 0x0000003a19077220 */ /* 0x024fe20000400000 */
[----:B------:R-:W-:Y:S01]  /*3440*/  ISETP.GT.AND P1, PT, R3, RZ, P0 ;  /* 0x000000ff0300720c */ /* 0x000fe20000724270 */
[----:B------:R-:W-:Y:S02]  /*3450*/  BSSY B1, `(.L_x_80) ;  /* 0x0000005000017945 */ /* 0x000fe40003800000 */
[----:B------:R-:W-:-:S05]  /*3460*/  FFMA R7, R48, R23, R7 ;  /* 0x0000001730077223 */ /* 0x000fca0000000007 */
[----:B------:R2:W-:Y:S05]  /*3470*/  @P3 STG.E desc[UR36][R10.64+0xc0], R7 ;  /* 0x0000c0070a003986 */ /* 0x0005ea000c101924 */
[----:B------:R-:W-:Y:S05]  /*3480*/  @!P1 BRA `(.L_x_81) ;  /* 0x0000000000049947 */ /* 0x000fea0003800000 */
[----:B------:R0:W5:Y:S02]  /*3490*/  LDG.E.LTC128B R25, desc[UR36][R4.64+0xc4] ;  /* 0x0000c42404197981 */ /* 0x000164000c1e1920 */
.L_x_81:
[----:B------:R-:W-:Y:S05]  /*34a0*/  BSYNC B1 ;  /* 0x0000000000017941 */ /* 0x000fea0003800000 */
.L_x_80:
[----:B-----5:R-:W-:Y:S01]  /*34b0*/  FMUL R14, R25, R58 ;  /* 0x0000003a190e7220 */ /* 0x020fe20000400000 */
[----:B------:R-:W-:Y:S01]  /*34c0*/  ISETP.GT.AND P2, PT, R3, 0x8, P2 ;  /* 0x000000080300780c */ /* 0x000fe20001744270 */
[----:B------:R-:W-:Y:S02]  /*34d0*/  BSSY B1, `(.L_x_82) ;  /* 0x0000005000017945 */ /* 0x000fe40003800000 */
[----:B------:R-:W-:-:S05]  /*34e0*/  FFMA R49, R49, R23, R14 ;  /* 0x0000001731317223 */ /* 0x000fca000000000e */
[----:B------:R0:W-:Y:S05]  /*34f0*/  @P1 STG.E desc[UR36][R10.64+0xc4], R49 ;  /* 0x0000c4310a001986 */ /* 0x0001ea000c101924 */
[----:B------:R-:W-:Y:S05]  /*3500*/  @!P2 BRA `(.L_x_83) ;  /* 0x000000000004a947 */ /* 0x000fea0003800000 */
[----:B------:R0:W5:Y:S02]  /*3510*/  LDG.E.LTC128B R25, desc[UR36][R8.64+0xc0] ;  /* 0x0000c02408197981 */ /* 0x000164000c1e1920 */
.L_x_83:
[----:B------:R-:W-:Y:S05]  /*3520*/  BSYNC B1 ;  /* 0x0000000000017941 */ /* 0x000fea0003800000 */
.L_x_82:
        /* <DEDUP_REMOVED lines=8> */
.L_x_85:
[----:B------:R-:W-:Y:S05]  /*35b0*/  BSYNC B1 ;  /* 0x0000000000017941 */ /* 0x000fea0003800000 */
.L_x_84:
[----:B-----5:R-:W-:Y:S01]  /*35c0*/  FMUL R14, R25, R58 ;  /* 0x0000003a190e7220 */ /* 0x020fe20000400000 */
[----:B------:R-:W-:Y:S01]  /*35d0*/  ISETP.GT.AND P2, PT, R6, 0x39, PT ;  /* 0x000000390600780c */ /* 0x000fe20003f44270 */
[----:B------:R-:W-:Y:S01]  /*35e0*/  @P0 IMAD.MOV.U32 R6, RZ, RZ, R12 ;  /* 0x000000ffff060224 */ /* 0x000fe200078e000c */
[----:B------:R-:W-:Y:S01]  /*35f0*/  ISETP.GT.AND P3, PT, R3, RZ, P1 ;  /* 0x000000ff0300720c */ /* 0x000fe20000f64270 */
[----:B------:R-:W-:Y:S01]  /*3600*/  FFMA R51, R51, R23, R14 ;  /* 0x0000001733337223 */ /* 0x000fe2000000000e */
[----:B--2---:R-:W-:Y:S01]  /*3610*/  @P0 IMAD.MOV.U32 R7, RZ, RZ, R13 ;  /* 0x000000ffff070224 */ /* 0x004fe200078e000d */
[----:B------:R-:W-:Y:S04]  /*3620*/  BSSY B1, `(.L_x_86) ;  /* 0x0000004000017945 */ /* 0x000fe80003800000 */
[----:B------:R2:W-:Y:S06]  /*3630*/  @P0 STG.E desc[UR36][R6.64+0xc4], R51 ;  /* 0x0000c43306000986 */ /* 0x0005ec000c101924 */
[----:B------:R-:W-:Y:S05]  /*3640*/  @!P3 BRA `(.L_x_87) ;  /* 0x000000000004b947 */ /* 0x000fea0003800000 */
[----:B------:R0:W5:Y:S02]  /*3650*/  LDG.E.LTC128B R25, desc[UR36][R4.64+0xe0] ;  /* 0x0000e02404197981 */ /* 0x000164000c1e1920 */
.L_x_87:
[----:B------:R-:W-:Y:S05]  /*3660*/  BSYNC B1 ;  /* 0x0000000000017941 */ /* 0x000fea0003800000 */
.L_x_86:
[----:B--2--5:R-:W-:Y:S01]  /*3670*/  FMUL R7, R25, R58 ;  /* 0x0000003a19077220 */ /* 0x024fe20000400000 */
[----:B------:R-:W-:Y:S01]  /*3680*/  @P3 IMAD.MOV.U32 R6, RZ, RZ, R10 ;  /* 0x000000ffff063224 */ /* 0x000fe200078e000a */
[----:B------:R-:W-:Y:S01]  /*3690*/  ISETP.GT.AND P0, PT, R3, RZ, P2 ;  /* 0x000000ff0300720c */ /* 0x000fe20001704270 */
[----:B------:R-:W-:Y:S01]  /*36a0*/  BSSY B1, `(.L_x_88) ;  /* 0x0000006000017945 */ /* 0x000fe20003800000 */
[----:B------:R-:W-:Y:S01]  /*36b0*/  FFMA R15, R52, R23, R7 ;  /* 0x00000017340f7223 */ /* 0x000fe20000000007 */
[----:B------:R-:W-:-:S05]  /*36c0*/  @P3 IMAD.MOV.U32 R7, RZ, RZ, R11 ;  /* 0x000000ffff073224 */ /* 0x000fca00078e000b */
[----:B------:R2:W-:Y:S05]  /*36d0*/  @P3 STG.E desc[UR36][R6.64+0xe0], R15 ;  /* 0x0000e00f06003986 */ /* 0x0005ea000c101924 */
[----:B------:R-:W-:Y:S05]  /*36e0*/  @!P0 BRA `(.L_x_89) ;  /* 0x0000000000048947 */ /* 0x000fea0003800000 */
[----:B------:R0:W5:Y:S02]  /*36f0*/  LDG.E.LTC128B R25, desc[UR36][R4.64+0xe4] ;  /* 0x0000e42404197981 */ /* 0x000164000c1e1920 */
.L_x_89:
[----:B------:R-:W-:Y:S05]  /*3700*/  BSYNC B1 ;  /* 0x0000000000017941 */ /* 0x000fea0003800000 */
.L_x_88:
[----:B01--45:R-:W-:Y:S01]  /*3710*/  FMUL R4, R25, R58 ;  /* 0x0000003a19047220 */ /* 0x033fe20000400000 */
[----:B------:R-:W-:Y:S01]  /*3720*/  ISETP.GT.AND P1, PT, R3, 0x8, P1 ;  /* 0x000000080300780c */ /* 0x000fe20000f24270 */
[----:B------:R-:W-:Y:S02]  /*3730*/  BSSY B1, `(.L_x_90) ;  /* 0x0000005000017945 */ /* 0x000fe40003800000 */
[----:B------:R-:W-:-:S05]  /*3740*/  FFMA R53, R53, R23, R4 ;  /* 0x0000001735357223 */ /* 0x000fca0000000004 */
[----:B------:R0:W-:Y:S05]  /*3750*/  @P0 STG.E desc[UR36][R10.64+0xe4], R53 ;  /* 0x0000e4350a000986 */ /* 0x0001ea000c101924 */
[----:B------:R-:W-:Y:S05]  /*3760*/  @!P1 BRA `(.L_x_91) ;  /* 0x0000000000049947 */ /* 0x000fea0003800000 */
[----:B------:R1:W5:Y:S02]  /*3770*/  LDG.E.LTC128B R25, desc[UR36][R8.64+0xe0] ;  /* 0x0000e02408197981 */ /* 0x000364000c1e1920 */
.L_x_91:
[----:B------:R-:W-:Y:S05]  /*3780*/  BSYNC B1 ;  /* 0x0000000000017941 */ /* 0x000fea0003800000 */
.L_x_90:
[----:B-----5:R-:W-:Y:S01]  /*3790*/  FMUL R5, R25, R58 ;  /* 0x0000003a19057220 */ /* 0x020fe20000400000 */
[----:B------:R-:W-:Y:S01]  /*37a0*/  @P1 IMAD.MOV.U32 R4, RZ, RZ, R12 ;  /* 0x000000ffff041224 */ /* 0x000fe200078e000c */
[----:B------:R-:W-:Y:S01]  /*37b0*/  ISETP.GT.AND P2, PT, R3, 0x8, P2 ;  /* 0x000000080300780c */ /* 0x000fe20001744270 */
[----:B------:R-:W-:Y:S01]  /*37c0*/  BSSY B1, `(.L_x_92) ;  /* 0x0000006000017945 */ /* 0x000fe20003800000 */
[----:B--2---:R-:W-:Y:S01]  /*37d0*/  FFMA R7, R54, R23, R5 ;  /* 0x0000001736077223 */ /* 0x004fe20000000005 */
[----:B------:R-:W-:-:S05]  /*37e0*/  @P1 IMAD.MOV.U32 R5, RZ, RZ, R13 ;  /* 0x000000ffff051224 */ /* 0x000fca00078e000d */
[----:B------:R2:W-:Y:S05]  /*37f0*/  @P1 STG.E desc[UR36][R4.64+0xe0], R7 ;  /* 0x0000e00704001986 */ /* 0x0005ea000c101924 */
[----:B------:R-:W-:Y:S05]  /*3800*/  @!P2 BRA `(.L_x_93) ;  /* 0x000000000004a947 */ /* 0x000fea0003800000 */
[----:B------:R4:W5:Y:S02]  /*3810*/  LDG.E.LTC128B R25, desc[UR36][R8.64+0xe4] ;  /* 0x0000e42408197981 */ /* 0x000964000c1e1920 */
.L_x_93:
[----:B------:R-:W-:Y:S05]  /*3820*/  BSYNC B1 ;  /* 0x0000000000017941 */ /* 0x000fea0003800000 */
.L_x_92:
[----:B--2--5:R-:W-:-:S04]  /*3830*/  FMUL R4, R25, R58 ;  /* 0x0000003a19047220 */ /* 0x024fc80000400000 */
[----:B------:R-:W-:Y:S01]  /*3840*/  FFMA R55, R55, R23, R4 ;  /* 0x0000001737377223 */ /* 0x000fe20000000004 */
[----:B------:R-:W-:Y:S06]  /*3850*/  @!P2 BRA `(.L_x_94) ;  /* 0x0000000400f0a947 */ /* 0x000fec0003800000 */
[----:B------:R2:W-:Y:S01]  /*3860*/  STG.E desc[UR36][R12.64+0xe4], R55 ;  /* 0x0000e4370c007986 */ /* 0x0005e2000c101924 */
[----:B------:R-:W-:Y:S05]  /*3870*/  BRA `(.L_x_94) ;  /* 0x0000000400e87947 */ /* 0x000fea0003800000 */
.L_x_33:
[----:B------:R-:W-:Y:S01]  /*3880*/  ISETP.GT.AND P0, PT, R6, 0x1, PT ;  /* 0x000000010600780c */ /* 0x000fe20003f04270 */
[----:B------:R-:W-:Y:S01]  /*3890*/  ULDC.64 UR4, c[0x0][0x5c0] ;  /* 0x0001700000047ab9 */ /* 0x000fe20000000a00 */
[-C--:B------:R-:W-:Y:S01]  /*38a0*/  FMUL R7, R24, R23.reuse ;  /* 0x0000001718077220 */ /* 0x080fe20000400000 */
[C---:B------:R-:W-:Y:S01]  /*38b0*/  LEA R4, P4, R72.reuse, UR4, 0x2 ;  /* 0x0000000448047c11 */ /* 0x040fe2000f8810ff */
[-C--:B------:R-:W-:Y:S01]  /*38c0*/  FMUL R25, R25, R23.reuse ;  /* 0x0000001719197220 */ /* 0x080fe20000400000 */
[----:B------:R-:W-:Y:S01]  /*38d0*/  ISETP.GT.AND P2, PT, R3, RZ, P0 ;  /* 0x000000ff0300720c */ /* 0x000fe20000744270 */
[-C--:B------:R-:W-:Y:S01]  /*38e0*/  FMUL R27, R27, R23.reuse ;  /* 0x000000171b1b7220 */ /* 0x080fe20000400000 */
[----:B------:R-:W-:Y:S01]  /*38f0*/  LEA.HI.X R5, R72, UR5, R81, 0x2, P4 ;  /* 0x0000000548057c11 */ /* 0x000fe2000a0f1451 */
[-C--:B------:R-:W-:Y:S01]  /*3900*/  FMUL R11, R28, R23.reuse ;  /* 0x000000171c0b7220 */ /* 0x080fe20000400000 */
[----:B------:R-:W-:Y:S01]  /*3910*/  ISETP.GT.AND P3, PT, R3, 0x8, P3 ;  /* 0x000000080300780c */ /* 0x000fe20001f64270 */
[-C--:B------:R-:W-:Y:S01]  /*3920*/  FMUL R29, R29, R23.reuse ;  /* 0x000000171d1d7220 */ /* 0x080fe20000400000 */
[----:B------:R-:W-:Y:S01]  /*3930*/  ISETP.GT.AND P0, PT, R3, 0x8, P0 ;  /* 0x000000080300780c */ /* 0x000fe20000704270 */
[----:B------:R0:W-:Y:S01]  /*3940*/  @P1 STG.E desc[UR36][R4.64], R7 ;  /* 0x0000000704001986 */ /* 0x0001e2000c101924 */
[C---:B------:R-:W-:Y:S01]  /*3950*/  ISETP.GT.AND P5, PT, R6.reuse, 0x8, PT ;  /* 0x000000080600780c */ /* 0x040fe20003fa4270 */
[-C--:B------:R-:W-:Y:S01]  /*3960*/  FMUL R31, R31, R23.reuse ;  /* 0x000000171f1f7220 */ /* 0x080fe20000400000 */
[----:B------:R-:W-:Y:S01]  /*3970*/  SHF.L.U64.HI R9, R59, 0x2, R60 ;  /* 0x000000023b097819 */ /* 0x000fe2000001023c */
[-C--:B------:R-:W-:Y:S01]  /*3980*/  FMUL R33, R33, R23.reuse ;  /* 0x0000001721217220 */ /* 0x080fe20000400000 */
[----:B------:R-:W-:Y:S01]  /*3990*/  LEA R8, P1, R59, R4, 0x2 ;  /* 0x000000043b087211 */ /* 0x000fe200078210ff */
[----:B------:R-:W-:Y:S01]  /*39a0*/  @P2 STG.E desc[UR36][R4.64+0x4], R25 ;  /* 0x0000041904002986 */ /* 0x000fe2000c101924 */
[----:B------:R-:W-:Y:S01]  /*39b0*/  ISETP.GT.AND P4, PT, R6, 0x9, PT ;  /* 0x000000090600780c */ /* 0x000fe20003f84270 */
[-C--:B------:R-:W-:Y:S01]  /*39c0*/  FMUL R35, R35, R23.reuse ;  /* 0x0000001723237220 */ /* 0x080fe20000400000 */
[----:B------:R-:W-:Y:S01]  /*39d0*/  ISETP.GT.AND P2, PT, R3, RZ, P5 ;  /* 0x000000ff0300720c */ /* 0x000fe20002f44270 */
[----:B------:R-:W-:Y:S01]  /*39e0*/  IMAD.X R9, R9, 0x1, R5, P1 ;  /* 0x0000000109097824 */ /* 0x000fe200008e0605 */
[C---:B------:R-:W-:Y:S01]  /*39f0*/  ISETP.GT.AND P1, PT, R3.reuse, RZ, P4 ;  /* 0x000000ff0300720c */ /* 0x040fe20002724270 */
[-C--:B0-----:R-:W-:Y:S01]  /*3a00*/  FMUL R7, R26, R23.reuse ;  /* 0x000000171a077220 */ /* 0x081fe20000400000 */
[----:B------:R-:W-:Y:S01]  /*3a10*/  ISETP.GT.AND P4, PT, R3, 0x8, P4 ;  /* 0x000000080300780c */ /* 0x000fe20002784270 */
[-C--:B------:R-:W-:Y:S01]  /*3a20*/  FMUL R37, R37, R23.reuse ;  /* 0x0000001725257220 */ /* 0x080fe20000400000 */
[-C--:B------:R-:W-:Y:S01]  /*3a30*/  FMUL R39, R39, R23.reuse ;  /* 0x0000001727277220 */ /* 0x080fe20000400000 */
[-C--:B------:R-:W-:Y:S01]  /*3a40*/  FMUL R41, R41, R23.reuse ;  /* 0x0000001729297220 */ /* 0x080fe20000400000 */
[----:B------:R0:W-:Y:S01]  /*3a50*/  @P3 STG.E desc[UR36][R8.64], R7 ;  /* 0x0000000708003986 */ /* 0x0001e2000c101924 */
[C---:B------:R-:W-:Y:S01]  /*3a60*/  ISETP.GT.AND P3, PT, R6.reuse, 0x11, PT ;  /* 0x000000110600780c */ /* 0x040fe20003f64270 */
[-C--:B------:R-:W-:Y:S01]  /*3a70*/  FMUL R43, R43, R23.reuse ;  /* 0x000000172b2b7220 */ /* 0x080fe20000400000 */
[-C--:B------:R-:W-:Y:S01]  /*3a80*/  FMUL R45, R45, R23.reuse ;  /* 0x000000172d2d7220 */ /* 0x080fe20000400000 */
[----:B------:R-:W-:Y:S01]  /*3a90*/  @P0 STG.E desc[UR36][R8.64+0x4], R27 ;  /* 0x0000041b08000986 */ /* 0x000fe2000c101924 */
[----:B------:R-:W-:Y:S01]  /*3aa0*/  ISETP.GT.AND P0, PT, R3, 0x8, P5 ;  /* 0x000000080300780c */ /* 0x000fe20002f04270 */
[-C--:B------:R-:W-:Y:S01]  /*3ab0*/  FMUL R47, R47, R23.reuse ;  /* 0x000000172f2f7220 */ /* 0x080fe20000400000 */
[----:B------:R-:W-:Y:S01]  /*3ac0*/  ISETP.GT.AND P5, PT, R6, 0x10, PT ;  /* 0x000000100600780c */ /* 0x000fe20003fa4270 */
[----:B------:R1:W-:Y:S01]  /*3ad0*/  @P2 STG.E desc[UR36][R4.64+0x20], R11 ;  /* 0x0000200b04002986 */ /* 0x0003e2000c101924 */
[-C--:B------:R-:W-:Y:S01]  /*3ae0*/  FMUL R49, R49, R23.reuse ;  /* 0x0000001731317220 */ /* 0x080fe20000400000 */
[-C--:B------:R-:W-:Y:S01]  /*3af0*/  FMUL R51, R51, R23.reuse ;  /* 0x0000001733337220 */ /* 0x080fe20000400000 */
[C---:B------:R-:W-:Y:S01]  /*3b00*/  ISETP.GT.AND P2, PT, R3.reuse, RZ, P5 ;  /* 0x000000ff0300720c */ /* 0x040fe20002f44270 */
[----:B------:R-:W-:Y:S01]  /*3b10*/  @P1 STG.E desc[UR36][R4.64+0x24], R29 ;  /* 0x0000241d04001986 */ /* 0x000fe2000c101924 */
[-C--:B0-----:R-:W-:Y:S01]  /*3b20*/  FMUL R7, R30, R23.reuse ;  /* 0x000000171e077220 */ /* 0x081fe20000400000 */
[----:B------:R-:W-:Y:S01]  /*3b30*/  ISETP.GT.AND P1, PT, R3, RZ, P3 ;  /* 0x000000ff0300720c */ /* 0x000fe20001f24270 */
[-C--:B------:R-:W-:Y:S01]  /*3b40*/  FMUL R53, R53, R23.reuse ;  /* 0x0000001735357220 */ /* 0x080fe20000400000 */
[C---:B------:R-:W-:Y:S01]  /*3b50*/  ISETP.GT.AND P3, PT, R3.reuse, 0x8, P3 ;  /* 0x000000080300780c */ /* 0x040fe20001f64270 */
[-C--:B------:R-:W-:Y:S01]  /*3b60*/  FMUL R13, R54, R23.reuse ;  /* 0x00000017360d7220 */ /* 0x080fe20000400000 */
[----:B------:R0:W-:Y:S01]  /*3b70*/  @P0 STG.E desc[UR36][R8.64+0x20], R7 ;  /* 0x0000200708000986 */ /* 0x0001e2000c101924 */
[----:B------:R-:W-:Y:S01]  /*3b80*/  ISETP.GT.AND P0, PT, R3, 0x8, P5 ;  /* 0x000000080300780c */ /* 0x000fe20002f04270 */
[-C--:B-1----:R-:W-:Y:S01]  /*3b90*/  FMUL R11, R32, R23.reuse ;  /* 0x00000017200b7220 */ /* 0x082fe20000400000 */
[C---:B------:R-:W-:Y:S01]  /*3ba0*/  ISETP.GT.AND P5, PT, R6.reuse, 0x18, PT ;  /* 0x000000180600780c */ /* 0x040fe20003fa4270 */
[----:B------:R-:W-:Y:S01]  /*3bb0*/  @P4 STG.E desc[UR36][R8.64+0x24], R31 ;  /* 0x0000241f08004986 */ /* 0x000fe2000c101924 */
[----:B------:R-:W-:Y:S01]  /*3bc0*/  ISETP.GT.AND P4, PT, R6, 0x19, PT ;  /* 0x000000190600780c */ /* 0x000fe20003f84270 */
[----:B------:R-:W-:-:S02]  /*3bd0*/  FMUL R55, R55, R23 ;  /* 0x0000001737377220 */ /* 0x000fc40000400000 */
[----:B------:R1:W-:Y:S01]  /*3be0*/  @P2 STG.E desc[UR36][R4.64+0x40], R11 ;  /* 0x0000400b04002986 */ /* 0x0003e2000c101924 */
[----:B------:R-:W-:-:S03]  /*3bf0*/  ISETP.GT.AND P2, PT, R3, RZ, P5 ;  /* 0x000000ff0300720c */ /* 0x000fc60002f44270 */
[----:B------:R-:W-:Y:S01]  /*3c00*/  @P1 STG.E desc[UR36][R4.64+0x44], R33 ;  /* 0x0000442104001986 */ /* 0x000fe2000c101924 */
[C---:B------:R-:W-:Y:S01]  /*3c10*/  ISETP.GT.AND P1, PT, R3.reuse, RZ, P4 ;  /* 0x000000ff0300720c */ /* 0x040fe20002724270 */
[----:B0-----:R-:W-:Y:S01]  /*3c20*/  FMUL R7, R34, R23 ;  /* 0x0000001722077220 */ /* 0x001fe20000400000 */
[----:B------:R-:W-:-:S04]  /*3c30*/  ISETP.GT.AND P4, PT, R3, 0x8, P4 ;  /* 0x000000080300780c */ /* 0x000fc80002784270 */
[----:B------:R0:W-:Y:S01]  /*3c40*/  @P0 STG.E desc[UR36][R8.64+0x40], R7 ;  /* 0x0000400708000986 */ /* 0x0001e2000c101924 */
[----:B-1----:R-:W-:Y:S01]  /*3c50*/  FMUL R11, R36, R23 ;  /* 0x00000017240b7220 */ /* 0x002fe20000400000 */
[----:B------:R-:W-:Y:S02]  /*3c60*/  ISETP.GT.AND P0, PT, R3, 0x8, P5 ;  /* 0x000000080300780c */ /* 0x000fe40002f04270 */
[----:B------:R-:W-:Y:S01]  /*3c70*/  @P3 STG.E desc[UR36][R8.64+0x44], R35 ;  /* 0x0000442308003986 */ /* 0x000fe2000c101924 */
[----:B------:R-:W-:-:S03]  /*3c80*/  ISETP.GT.AND P5, PT, R6, 0x20, PT ;  /* 0x000000200600780c */ /* 0x000fc60003fa4270 */
[----:B------:R1:W-:Y:S01]  /*3c90*/  @P2 STG.E desc[UR36][R4.64+0x60], R11 ;  /* 0x0000600b04002986 */ /* 0x0003e2000c101924 */
[----:B------:R-:W-:Y:S02]  /*3ca0*/  ISETP.GT.AND P2, PT, R6, 0x21, PT ;  /* 0x000000210600780c */ /* 0x000fe40003f44270 */
[C---:B------:R-:W-:Y:S01]  /*3cb0*/  ISETP.GT.AND P3, PT, R3.reuse, RZ, P5 ;  /* 0x000000ff0300720c */ /* 0x040fe20002f64270 */
[----:B------:R-:W-:Y:S01]  /*3cc0*/  @P1 STG.E desc[UR36][R4.64+0x64], R37 ;  /* 0x0000642504001986 */ /* 0x000fe2000c101924 */
[C---:B------:R-:W-:Y:S01]  /*3cd0*/  ISETP.GT.AND P1, PT, R3.reuse, RZ, P2 ;  /* 0x000000ff0300720c */ /* 0x040fe20001724270 */
[----:B0-----:R-:W-:Y:S01]  /*3ce0*/  FMUL R7, R38, R23 ;  /* 0x0000001726077220 */ /* 0x001fe20000400000 */
[----:B------:R-:W-:-:S04]  /*3cf0*/  ISETP.GT.AND P2, PT, R3, 0x8, P2 ;  /* 0x000000080300780c */ /* 0x000fc80001744270 */
[----:B------:R0:W-:Y:S01]  /*3d00*/  @P0 STG.E desc[UR36][R8.64+0x60], R7 ;  /* 0x0000600708000986 */ /* 0x0001e2000c101924 */
[----:B-1----:R-:W-:Y:S01]  /*3d10*/  FMUL R11, R40, R23 ;  /* 0x00000017280b7220 */ /* 0x002fe20000400000 */
[----:B------:R-:W-:Y:S02]  /*3d20*/  ISETP.GT.AND P0, PT, R3, 0x8, P5 ;  /* 0x000000080300780c */ /* 0x000fe40002f04270 */
[----:B------:R-:W-:Y:S04]  /*3d30*/  @P4 STG.E desc[UR36][R8.64+0x64], R39 ;  /* 0x0000642708004986 */ /* 0x000fe8000c101924 */
[----:B------:R1:W-:Y:S01]  /*3d40*/  @P3 STG.E desc[UR36][R4.64+0x80], R11 ;  /* 0x0000800b04003986 */ /* 0x0003e2000c101924 */
[----:B------:R-:W-:-:S03]  /*3d50*/  ISETP.GT.AND P3, PT, R6, 0x28, PT ;  /* 0x000000280600780c */ /* 0x000fc60003f64270 */
[----:B------:R-:W-:Y:S01]  /*3d60*/  @P1 STG.E desc[UR36][R4.64+0x84], R41 ;  /* 0x0000842904001986 */ /* 0x000fe2000c101924 */
[----:B------:R-:W-:Y:S01]  /*3d70*/  ISETP.GT.AND P1, PT, R6, 0x29, PT ;  /* 0x000000290600780c */ /* 0x000fe20003f24270 */
[-C--:B0-----:R-:W-:Y:S01]  /*3d80*/  FMUL R7, R42, R23.reuse ;  /* 0x000000172a077220 */ /* 0x081fe20000400000 */
[C---:B------:R-:W-:Y:S02]  /*3d90*/  ISETP.GT.AND P5, PT, R3.reuse, RZ, P3 ;  /* 0x000000ff0300720c */ /* 0x040fe40001fa4270 */
[C---:B------:R-:W-:Y:S02]  /*3da0*/  ISETP.GT.AND P4, PT, R3.reuse, RZ, P1 ;  /* 0x000000ff0300720c */ /* 0x040fe40000f84270 */
[----:B------:R0:W-:Y:S01]  /*3db0*/  @P0 STG.E desc[UR36][R8.64+0x80], R7 ;  /* 0x0000800708000986 */ /* 0x0001e2000c101924 */
[----:B-1----:R-:W-:Y:S01]  /*3dc0*/  FMUL R11, R44, R23 ;  /* 0x000000172c0b7220 */ /* 0x002fe20000400000 */
[----:B------:R-:W-:Y:S02]  /*3dd0*/  ISETP.GT.AND P3, PT, R3, 0x8, P3 ;  /* 0x000000080300780c */ /* 0x000fe40001f64270 */
[----:B------:R-:W-:Y:S01]  /*3de0*/  @P2 STG.E desc[UR36][R8.64+0x84], R43 ;  /* 0x0000842b08002986 */ /* 0x000fe2000c101924 */
[----:B------:R-:W-:-:S02]  /*3df0*/  ISETP.GT.AND P0, PT, R6, 0x30, PT ;  /* 0x000000300600780c */ /* 0x000fc40003f04270 */
[C---:B------:R-:W-:Y:S02]  /*3e00*/  ISETP.GT.AND P1, PT, R3.reuse, 0x8, P1 ;  /* 0x000000080300780c */ /* 0x040fe40000f24270 */
[----:B------:R-:W-:Y:S01]  /*3e10*/  ISETP.GT.AND P2, PT, R6, 0x31, PT ;  /* 0x000000310600780c */ /* 0x000fe20003f44270 */
[----:B------:R1:W-:Y:S01]  /*3e20*/  @P5 STG.E desc[UR36][R4.64+0xa0], R11 ;  /* 0x0000a00b04005986 */ /* 0x0003e2000c101924 */
[C---:B------:R-:W-:Y:S01]  /*3e30*/  ISETP.GT.AND P5, PT, R3.reuse, RZ, P0 ;  /* 0x000000ff0300720c */ /* 0x040fe200007a4270 */
[-C--:B0-----:R-:W-:Y:S01]  /*3e40*/  FMUL R7, R46, R23.reuse ;  /* 0x000000172e077220 */ /* 0x081fe20000400000 */
[C---:B------:R-:W-:Y:S01]  /*3e50*/  ISETP.GT.AND P0, PT, R3.reuse, 0x8, P0 ;  /* 0x000000080300780c */ /* 0x040fe20000704270 */
[----:B------:R-:W-:Y:S01]  /*3e60*/  @P4 STG.E desc[UR36][R4.64+0xa4], R45 ;  /* 0x0000a42d04004986 */ /* 0x000fe2000c101924 */
[C---:B------:R-:W-:Y:S02]  /*3e70*/  ISETP.GT.AND P4, PT, R3.reuse, RZ, P2 ;  /* 0x000000ff0300720c */ /* 0x040fe40001784270 */
[----:B------:R-:W-:Y:S01]  /*3e80*/  ISETP.GT.AND P2, PT, R3, 0x8, P2 ;  /* 0x000000080300780c */ /* 0x000fe20001744270 */
[----:B------:R0:W-:Y:S01]  /*3e90*/  @P3 STG.E desc[UR36][R8.64+0xa0], R7 ;  /* 0x0000a00708003986 */ /* 0x0001e2000c101924 */
[----:B------:R-:W-:Y:S01]  /*3ea0*/  ISETP.GT.AND P3, PT, R6, 0x39, PT ;  /* 0x000000390600780c */ /* 0x000fe20003f64270 */
[----:B-1----:R-:W-:-:S02]  /*3eb0*/  FMUL R11, R48, R23 ;  /* 0x00000017300b7220 */ /* 0x002fc40000400000 */
[----:B------:R-:W-:Y:S01]  /*3ec0*/  @P1 STG.E desc[UR36][R8.64+0xa4], R47 ;  /* 0x0000a42f08001986 */ /* 0x000fe2000c101924 */
[----:B------:R-:W-:-:S03]  /*3ed0*/  ISETP.GT.AND P1, PT, R6, 0x38, PT ;  /* 0x000000380600780c */ /* 0x000fc60003f24270 */
[----:B------:R-:W-:Y:S01]  /*3ee0*/  @P0 IMAD.MOV.U32 R6, RZ, RZ, R8 ;  /* 0x000000ffff060224 */ /* 0x000fe200078e0008 */
[----:B------:R1:W-:Y:S01]  /*3ef0*/  @P5 STG.E desc[UR36][R4.64+0xc0], R11 ;  /* 0x0000c00b04005986 */ /* 0x0003e2000c101924 */
[C---:B------:R-:W-:Y:S02]  /*3f00*/  ISETP.GT.AND P5, PT, R3.reuse, RZ, P3 ;  /* 0x000000ff0300720c */ /* 0x040fe40001fa4270 */
[C---:B------:R-:W-:Y:S01]  /*3f10*/  ISETP.GT.AND P3, PT, R3.reuse, 0x8, P3 ;  /* 0x000000080300780c */ /* 0x040fe20001f64270 */
[----:B------:R-:W-:Y:S01]  /*3f20*/  @P4 STG.E desc[UR36][R4.64+0xc4], R49 ;  /* 0x0000c43104004986 */ /* 0x000fe2000c101924 */
[C---:B------:R-:W-:Y:S01]  /*3f30*/  ISETP.GT.AND P4, PT, R3.reuse, RZ, P1 ;  /* 0x000000ff0300720c */ /* 0x040fe20000f84270 */
[----:B0-----:R-:W-:Y:S01]  /*3f40*/  @P0 IMAD.MOV.U32 R7, RZ, RZ, R9 ;  /* 0x000000ffff070224 */ /* 0x001fe200078e0009 */
[----:B------:R-:W-:Y:S01]  /*3f50*/  ISETP.GT.AND P1, PT, R3, 0x8, P1 ;  /* 0x000000080300780c */ /* 0x000fe20000f24270 */
[-C--:B------:R-:W-:Y:S01]  /*3f60*/  FMUL R3, R50, R23.reuse ;  /* 0x0000001732037220 */ /* 0x080fe20000400000 */
[----:B-1----:R-:W-:-:S04]  /*3f70*/  FMUL R11, R52, R23 ;  /* 0x00000017340b7220 */ /* 0x002fc80000400000 */
[----:B------:R0:W-:Y:S02]  /*3f80*/  @P0 STG.E desc[UR36][R6.64+0xc0], R3 ;  /* 0x0000c00306000986 */ /* 0x0001e4000c101924 */
[----:B0-----:R-:W-:Y:S02]  /*3f90*/  @P2 IMAD.MOV.U32 R6, RZ, RZ, R8 ;  /* 0x000000ffff062224 */ /* 0x001fe400078e0008 */
[----:B------:R-:W-:-:S05]  /*3fa0*/  @P2 IMAD.MOV.U32 R7, RZ, RZ, R9 ;  /* 0x000000ffff072224 */ /* 0x000fca00078e0009 */
[----:B------:R-:W-:Y:S04]  /*3fb0*/  @P2 STG.E desc[UR36][R6.64+0xc4], R51 ;  /* 0x0000c43306002986 */ /* 0x000fe8000c101924 */
[----:B------:R-:W-:Y:S04]  /*3fc0*/  @P4 STG.E desc[UR36][R4.64+0xe0], R11 ;  /* 0x0000e00b04004986 */ /* 0x000fe8000c101924 */
[----:B------:R0:W-:Y:S02]  /*3fd0*/  @P5 STG.E desc[UR36][R4.64+0xe4], R53 ;  /* 0x0000e43504005986 */ /* 0x0001e4000c101924 */
[----:B0-----:R-:W-:-:S02]  /*3fe0*/  @P1 IMAD.MOV.U32 R4, RZ, RZ, R8 ;  /* 0x000000ffff041224 */ /* 0x001fc400078e0008 */
[----:B------:R-:W-:-:S05]  /*3ff0*/  @P1 IMAD.MOV.U32 R5, RZ, RZ, R9 ;  /* 0x000000ffff051224 */ /* 0x000fca00078e0009 */
[----:B------:R0:W-:Y:S04]  /*4000*/  @P1 STG.E desc[UR36][R4.64+0xe0], R13 ;  /* 0x0000e00d04001986 */ /* 0x0001e8000c101924 */
[----:B------:R0:W-:Y:S02]  /*4010*/  @P3 STG.E desc[UR36][R8.64+0xe4], R55 ;  /* 0x0000e43708003986 */ /* 0x0001e4000c101924 */
.L_x_94:
[----:B------:R-:W-:Y:S05]  /*4020*/  BSYNC B0 ;  /* 0x0000000000007941 */ /* 0x000fea0003800000 */
.L_x_32:
[----:B------:R-:W-:Y:S01]  /*4030*/  IADD3 R16, P0, R16, UR38, RZ ;  /* 0x0000002610107c10 */ /* 0x000fe2000ff1e0ff */
[----:B------:R-:W-:Y:S01]  /*4040*/  ULDC.64 UR4, c[0x0][0x650] ;  /* 0x0001940000047ab9 */ /* 0x000fe20000000a00 */
[----:B------:R-:W-:Y:S01]  /*4050*/  PRMT R3, RZ, 0x7610, R3 ;  /* 0x00007610ff037816 */ /* 0x000fe20000000003 */
[----:B------:R-:W-:Y:S01]  /*4060*/  IMAD.MOV.U32 R70, RZ, RZ, -0x1 ;  /* 0xffffffffff467424 */ /* 0x000fe200078e00ff */
[----:B------:R-:W-:Y:S01]  /*4070*/  IADD3.X R17, R17, UR41, RZ, P0, !PT ;  /* 0x0000002911117c10 */ /* 0x000fe200087fe4ff */
[----:B------:R-:W-:Y:S01]  /*4080*/  IMAD.MOV.U32 R69, RZ, RZ, -0x1 ;  /* 0xffffffffff457424 */ /* 0x000fe200078e00ff */
[----:B------:R-:W-:-:S04]  /*4090*/  ISETP.GE.U32.AND P0, PT, R16, UR4, PT ;  /* 0x0000000410007c0c */ /* 0x000fc8000bf06070 */
[----:B------:R-:W-:-:S13]  /*40a0*/  ISETP.GE.U32.AND.EX P0, PT, R17, UR5, PT, P0 ;  /* 0x0000000511007c0c */ /* 0x000fda000bf06100 */
[----:B------:R-:W-:Y:S05]  /*40b0*/  @P0 BRA `(.L_x_95) ;  /* 0x00000004004c0947 */ /* 0x000fea0003800000 */
[----:B0-----:R-:W0:Y:S01]  /*40c0*/  LDC.64 R10, c[0x0][0x628] ;  /* 0x00018a00ff0a7b82 */ /* 0x001e220000000a00 */
[----:B--23--:R-:W2:Y:S01]  /*40d0*/  S2R R12, SR_CTAID.X ;  /* 0x00000000000c7919 */ /* 0x00cea20000002500 */
[----:B-1--4-:R-:W-:Y:S02]  /*40e0*/  IMAD.MOV.U32 R8, RZ, RZ, R16 ;  /* 0x000000ffff087224 */ /* 0x012fe400078e0010 */
[----:B------:R-:W-:Y:S01]  /*40f0*/  IMAD.MOV.U32 R9, RZ, RZ, R17 ;  /* 0x000000ffff097224 */ /* 0x000fe200078e0011 */
[----:B------:R-:W1:Y:S03]  /*4100*/  S2R R20, SR_CTAID.Y ;  /* 0x0000000000147919 */ /* 0x000e660000002600 */
[----:B------:R-:W3:Y:S08]  /*4110*/  LDC R0, c[0x0][0x630] ;  /* 0x00018c00ff007b82 */ /* 0x000ef00000000800 */
[----:B------:R-:W4:Y:S01]  /*4120*/  LDC.64 R14, c[0x0][0x620] ;  /* 0x00018800ff0e7b82 */ /* 0x000f220000000a00 */
[----:B0-----:R-:W-:-:S04]  /*4130*/  ISETP.NE.U32.AND P0, PT, R10, RZ, PT ;  /* 0x000000ff0a00720c */ /* 0x001fc80003f05070 */
[----:B------:R-:W-:-:S13]  /*4140*/  ISETP.NE.AND.EX P0, PT, R11, RZ, PT, P0 ;  /* 0x000000ff0b00720c */ /* 0x000fda0003f05300 */
[----:B-1234-:R-:W-:Y:S05]  /*4150*/  @!P0 BRA `(.L_x_96) ;  /* 0x0000000000288947 */ /* 0x01efea0003800000 */
        /* <DEDUP_REMOVED lines=10> */
.L_x_96:
[-CC-:B------:R-:W-:Y:S01]  /*4200*/  SHF.R.U64 R69, R8, R0.reuse, R9.reuse ;  /* 0x0000000008457219 */ /* 0x180fe20000001209 */
[----:B------:R-:W0:Y:S01]  /*4210*/  LDC.64 R26, c[0x0][0x640] ;  /* 0x00019000ff1a7b82 */ /* 0x000e220000000a00 */
[----:B------:R-:W-:Y:S01]  /*4220*/  SHF.R.U32.HI R0, RZ, R0, R9 ;  /* 0x00000000ff007219 */ /* 0x000fe20000011609 */
[----:B------:R-:W-:Y:S01]  /*4230*/  ULDC UR4, c[0x0][0x150] ;  /* 0x0000540000047ab9 */ /* 0x000fe20000000800 */
[----:B------:R-:W-:Y:S02]  /*4240*/  IADD3 R3, P0, RZ, -R69, RZ ;  /* 0x80000045ff037210 */ /* 0x000fe40007f1e0ff */
[----:B------:R-:W-:-:S03]  /*4250*/  I2FP.F32.U32 R7, R12 ;  /* 0x0000000c00077245 */ /* 0x000fc60000201000 */
[----:B------:R-:W1:Y:S01]  /*4260*/  LDC R6, c[0x0][0x618] ;  /* 0x00018600ff067b82 */ /* 0x000e620000000800 */
[----:B------:R-:W-:Y:S02]  /*4270*/  IMAD.X R5, RZ, RZ, ~R0, P0 ;  /* 0x000000ffff057224 */ /* 0x000fe400000e0e00 */
[----:B------:R-:W-:Y:S01]  /*4280*/  FMUL R7, R7, UR4 ;  /* 0x0000000407077c20 */ /* 0x000fe20008400000 */
[----:B------:R-:W-:Y:S01]  /*4290*/  ULDC UR4, c[0x0][0x154] ;  /* 0x0000550000047ab9 */ /* 0x000fe20000000800 */
[-C--:B------:R-:W-:Y:S02]  /*42a0*/  IMAD R0, R5, R14.reuse, RZ ;  /* 0x0000000e05007224 */ /* 0x080fe400078e02ff */
[C---:B------:R-:W-:Y:S01]  /*42b0*/  IMAD.WIDE.U32 R4, R3.reuse, R14, R16 ;  /* 0x0000000e03047225 */ /* 0x040fe200078e0010 */
[----:B------:R-:W2:Y:S01]  /*42c0*/  LDC R8, c[0x0][0x608] ;  /* 0x00018200ff087b82 */ /* 0x000ea20000000800 */
[----:B------:R-:W3:Y:S02]  /*42d0*/  F2I.U32.TRUNC.NTZ R7, R7 ;  /* 0x0000000700077305 */ /* 0x000ee4000020f000 */
[----:B------:R-:W-:Y:S01]  /*42e0*/  IMAD R3, R3, R15, R0 ;  /* 0x0000000f03037224 */ /* 0x000fe200078e0200 */
[----:B------:R-:W-:-:S03]  /*42f0*/  I2FP.F32.U32 R0, R20 ;  /* 0x0000001400007245 */ /* 0x000fc60000201000 */
[----:B------:R-:W-:Y:S01]  /*4300*/  IMAD.IADD R3, R5, 0x1, R3 ;  /* 0x0000000105037824 */ /* 0x000fe200078e0203 */
[----:B------:R-:W4:Y:S01]  /*4310*/  LDC R11, c[0x0][0x658] ;  /* 0x00019600ff0b7b82 */ /* 0x000f220000000800 */
[----:B0-----:R-:W-:-:S04]  /*4320*/  ISETP.NE.U32.AND P0, PT, R26, RZ, PT ;  /* 0x000000ff1a00720c */ /* 0x001fc80003f05070 */
[----:B------:R-:W-:-:S03]  /*4330*/  ISETP.NE.AND.EX P0, PT, R27, RZ, PT, P0 ;  /* 0x000000ff1b00720c */ /* 0x000fc60003f05300 */
[----:B------:R-:W0:Y:S01]  /*4340*/  LDC R9, c[0x0][0x144] ;  /* 0x00005100ff097b82 */ /* 0x000e220000000800 */
[-C--:B-1----:R-:W-:Y:S01]  /*4350*/  SHF.R.U64 R10, R4, R6.reuse, R3 ;  /* 0x00000006040a7219 */ /* 0x082fe20000001203 */
[----:B---3--:R-:W-:Y:S01]  /*4360*/  IMAD.MOV R7, RZ, RZ, -R7 ;  /* 0x000000ffff077224 */ /* 0x008fe200078e0a07 */
[----:B------:R-:W-:Y:S01]  /*4370*/  SHF.R.U32.HI R3, RZ, R6, R3 ;  /* 0x00000006ff037219 */ /* 0x000fe20000011603 */
[----:B------:R-:W-:-:S04]  /*4380*/  FMUL R6, R0, UR4 ;  /* 0x0000000400067c20 */ /* 0x000fc80008400000 */
[----:B------:R-:W1:Y:S01]  /*4390*/  LDC R21, c[0x0][0x148] ;  /* 0x00005200ff157b82 */ /* 0x000e620000000800 */
[----:B------:R3:W0:Y:S01]  /*43a0*/  F2I.U32.TRUNC.NTZ R14, R6 ;  /* 0x00000006000e7305 */ /* 0x000622000020f000 */
[-CC-:B--2---:R-:W-:Y:S02]  /*43b0*/  SHF.R.U64 R13, R10, R8.reuse, R3.reuse ;  /* 0x000000080a0d7219 */ /* 0x184fe40000001203 */
[----:B------:R-:W-:-:S04]  /*43c0*/  SHF.R.U32.HI R0, RZ, R8, R3 ;  /* 0x00000008ff007219 */ /* 0x000fc80000011603 */
[----:B------:R-:W2:Y:S01]  /*43d0*/  LDC R24, c[0x0][0x648] ;  /* 0x00019200ff187b82 */ /* 0x000ea20000000800 */
[-CC-:B----4-:R-:W-:Y:S02]  /*43e0*/  SHF.R.U64 R15, R13, R11.reuse, R0.reuse ;  /* 0x0000000b0d0f7219 */ /* 0x190fe40000001200 */
[----:B------:R-:W-:-:S03]  /*43f0*/  SHF.R.U32.HI R5, RZ, R11, R0 ;  /* 0x0000000bff057219 */ /* 0x000fc60000011600 */
[----:B------:R-:W-:Y:S02]  /*4400*/  IMAD.MOV.U32 R4, RZ, RZ, R15 ;  /* 0x000000ffff047224 */ /* 0x000fe400078e000f */
[----:B------:R-:W4:Y:S01]  /*4410*/  LDC R28, c[0x0][0x638] ;  /* 0x00018e00ff1c7b82 */ /* 0x000f220000000800 */
[----:B0-----:R-:W-:-:S07]  /*4420*/  IMAD R25, R9, R7, R12 ;  /* 0x0000000709197224 */ /* 0x001fce00078e020c */
[----:B------:R-:W0:Y:S08]  /*4430*/  LDC R29, c[0x0][0x610] ;  /* 0x00018400ff1d7b82 */ /* 0x000e300000000800 */
[----:B------:R-:W0:Y:S01]  /*4440*/  LDC R30, c[0x0][0x600] ;  /* 0x00018000ff1e7b82 */ /* 0x000e220000000800 */
[----:B-123--:R-:W-:Y:S05]  /*4450*/  @!P0 BRA `(.L_x_97) ;  /* 0x0000000000288947 */ /* 0x00efea0003800000 */
[----:B------:R-:W1:Y:S02]  /*4460*/  LDC R0, c[0x0][0x64c] ;  /* 0x00019300ff007b82 */ /* 0x000e640000000800 */
[----:B-1----:R-:W-:-:S05]  /*4470*/  IADD3 R3, P0, R15, R0, RZ ;  /* 0x000000000f037210 */ /* 0x002fca0007f1e0ff */
        /* <DEDUP_REMOVED lines=8> */
.L_x_97:
[----:B------:R-:W-:Y:S01]  /*4500*/  ISETP.NE.AND P0, PT, R2, 0x1, PT ;  /* 0x000000010200780c */ /* 0x000fe20003f05270 */
[----:B------:R-:W-:Y:S01]  /*4510*/  IMAD.MOV R14, RZ, RZ, -R14 ;  /* 0x000000ffff0e7224 */ /* 0x000fe200078e0a0e */
[----:B------:R-:W-:Y:S02]  /*4520*/  SHF.R.U64 R3, R4, R24, R5 ;  /* 0x0000001804037219 */ /* 0x000fe40000001205 */
[----:B------:R-:W-:Y:S02]  /*4530*/  LOP3.LUT R0, R13, R66, RZ, 0xc0, !PT ;  /* 0x000000420d007212 */ /* 0x000fe400078ec0ff */
[----:B------:R-:W-:Y:S01]  /*4540*/  LOP3.LUT R10, R10, R65, RZ, 0xc0, !PT ;  /* 0x000000410a0a7212 */ /* 0x000fe200078ec0ff */
[----:B------:R-:W-:Y:S02]  /*4550*/  IMAD.MOV R4, RZ, RZ, -R3 ;  /* 0x000000ffff047224 */ /* 0x000fe400078e0a03 */
[----:B------:R-:W-:Y:S02]  /*4560*/  IMAD R0, R61, R3, R0 ;  /* 0x000000033d007224 */ /* 0x000fe400078e0200 */
[----:B----4-:R-:W-:-:S02]  /*4570*/  IMAD R3, R4, R28, R15 ;  /* 0x0000001c04037224 */ /* 0x010fc400078e020f */
[----:B------:R-:W-:Y:S02]  /*4580*/  @P0 IMAD R25, R21, R14, R20 ;  /* 0x0000000e15190224 */ /* 0x000fe400078e0214 */
[----:B0-----:R-:W-:Y:S02]  /*4590*/  IMAD R5, R3, R30, R10 ;  /* 0x0000001e03057224 */ /* 0x001fe400078e020a */
[----:B------:R-:W-:Y:S02]  /*45a0*/  IMAD R0, R0, R29, R25 ;  /* 0x0000001d00007224 */ /* 0x000fe400078e0219 */
[----:B------:R-:W-:-:S03]  /*45b0*/  IMAD.MOV.U32 R4, RZ, RZ, 0x1 ;  /* 0x00000001ff047424 */ /* 0x000fc600078e00ff */
[----:B------:R-:W-:Y:S02]  /*45c0*/  SEL R70, R5, R0, !P0 ;  /* 0x0000000005467207 */ /* 0x000fe40004000000 */
[----:B------:R-:W-:Y:S02]  /*45d0*/  PRMT R3, R4, 0x7610, R3 ;  /* 0x0000761004037816 */ /* 0x000fe40000000003 */
[----:B------:R-:W-:-:S07]  /*45e0*/  SEL R0, R0, R5, !P0 ;  /* 0x0000000500007207 */ /* 0x000fce0004000000 */
.L_x_95:
[----:B------:R-:W-:Y:S01]  /*45f0*/  UIADD3 UR42, UR43, UR42, URZ ;  /* 0x0000002a2b2a7290 */ /* 0x000fe2000fffe03f */
[----:B------:R-:W-:Y:S01]  /*4600*/  LOP3.LUT P0, RZ, R3, 0xff, RZ, 0xc0, !PT ;  /* 0x000000ff03ff7812 */ /* 0x000fe2000780c0ff */
[----:B------:R-:W-:Y:S02]  /*4610*/  IMAD.MOV.U32 R71, RZ, RZ, R0 ;  /* 0x000000ffff477224 */ /* 0x000fe400078e0000 */
[----:B------:R-:W-:Y:S02]  /*4620*/  USHF.R.U32.HI UR4, URZ, 0x2, UR42 ;  /* 0x000000023f047899 */ /* 0x000fe4000801162a */
[----:B------:R-:W-:Y:S02]  /*4630*/  UISETP.GT.U32.AND UP1, UPT, UR42, 0x3, UPT ;  /* 0x000000032a00788c */ /* 0x000fe4000bf24070 */
[----:B------:R-:W-:Y:S02]  /*4640*/  ULOP3.LUT UR4, UR4, 0x1, URZ, 0xc0, !UPT ;  /* 0x0000000104047892 */ /* 0x000fe4000f8ec03f */
[----:B------:R-:W-:-:S02]  /*4650*/  UISETP.LT.U32.AND UP1, UPT, UR43, 0x4, UP1 ;  /* 0x000000042b00788c */ /* 0x000fc40008f21070 */
[----:B------:R-:W-:Y:S02]  /*4660*/  UISETP.NE.U32.AND UP0, UPT, UR4, 0x1, UPT ;  /* 0x000000010400788c */ /* 0x000fe4000bf05070 */
[----:B------:R-:W-:Y:S02]  /*4670*/  USEL UR5, URZ, 0x1, !UP1 ;  /* 0x000000013f057887 */ /* 0x000fe4000c800000 */
[----:B------:R-:W-:Y:S02]  /*4680*/  UISETP.GT.U32.AND UP0, UPT, UR43, 0x3, !UP0 ;  /* 0x000000032b00788c */ /* 0x000fe4000c704070 */
[----:B------:R-:W-:Y:S02]  /*4690*/  ULOP3.LUT UR42, UR42, 0x3, URZ, 0xc0, !UPT ;  /* 0x000000032a2a7892 */ /* 0x000fe4000f8ec03f */
[----:B------:R-:W-:-:S04]  /*46a0*/  USEL UR4, URZ, 0x1, !UP0 ;  /* 0x000000013f047887 */ /* 0x000fc8000c000000 */
[----:B------:R-:W-:Y:S01]  /*46b0*/  ULOP3.LUT UR40, UR4, UR40, UR5, 0x96, !UPT ;  /* 0x0000002804287292 */ /* 0x000fe2000f8e9605 */
[----:B------:R-:W-:Y:S11]  /*46c0*/  @P0 BRA `(.L_x_98) ;  /* 0xffffffcc006c0947 */ /* 0x000ff6000383ffff */
[----:B------:R-:W-:Y:S05]  /*46d0*/  EXIT ;  /* 0x000000000000794d */ /* 0x000fea0003800000 */
.L_x_7:
        /* <DEDUP_REMOVED lines=26> */
.L_x_100:
[----:B------:R-:W0:Y:S01]  /*4880*/  LDC.64 R28, c[0x0][0x640] ;  /* 0x00019000ff1c7b82 */ /* 0x000e220000000a00 */
[-CC-:B------:R-:W-:Y:S01]  /*4890*/  SHF.R.U64 R21, R14, R6.reuse, R15.reuse ;  /* 0x000000060e157219 */ /* 0x180fe2000000120f */
[----:B------:R-:W-:Y:S01]  /*48a0*/  IMAD.MOV.U32 R30, RZ, RZ, 0x1 ;  /* 0x00000001ff1e7424 */ /* 0x000fe200078e00ff */
[----:B------:R-:W-:Y:S02]  /*48b0*/  SHF.R.U32.HI R6, RZ, R6, R15 ;  /* 0x00000006ff067219 */ /* 0x000fe4000001160f */
[----:B------:R-:W-:-:S03]  /*48c0*/  IADD3 R13, P0, RZ, -R21, RZ ;  /* 0x80000015ff0d7210 */ /* 0x000fc60007f1e0ff */
[----:B------:R-:W1:Y:S02]  /*48d0*/  LDC R12, c[0x0][0x618] ;  /* 0x00018600ff0c7b82 */ /* 0x000e640000000800 */
[----:B------:R-:W-:-:S04]  /*48e0*/  IMAD.X R9, RZ, RZ, ~R6, P0 ;  /* 0x000000ffff097224 */ /* 0x000fc800000e0e06 */
[-C--:B------:R-:W-:Y:S02]  /*48f0*/  IMAD R6, R9, R24.reuse, RZ ;  /* 0x0000001809067224 */ /* 0x080fe400078e02ff */
[----:B------:R-:W2:Y:S01]  /*4900*/  LDC R14, c[0x0][0x608] ;  /* 0x00018200ff0e7b82 */ /* 0x000ea20000000800 */
[----:B------:R-:W-:-:S04]  /*4910*/  IMAD.WIDE.U32 R8, R13, R24, R16 ;  /* 0x000000180d087225 */ /* 0x000fc800078e0010 */
[----:B------:R-:W-:-:S03]  /*4920*/  IMAD R13, R13, R25, R6 ;  /* 0x000000190d0d7224 */ /* 0x000fc600078e0206 */
[----:B------:R-:W3:Y:S01]  /*4930*/  LDC R27, c[0x0][0x658] ;  /* 0x00019600ff1b7b82 */ /* 0x000ee20000000800 */
[----:B------:R-:W-:Y:S01]  /*4940*/  IMAD.IADD R9, R9, 0x1, R13 ;  /* 0x0000000109097824 */ /* 0x000fe200078e020d */
[----:B0-----:R-:W-:-:S04]  /*4950*/  ISETP.NE.U32.AND P0, PT, R28, RZ, PT ;  /* 0x000000ff1c00720c */ /* 0x001fc80003f05070 */
[----:B------:R-:W-:Y:S02]  /*4960*/  ISETP.NE.AND.EX P0, PT, R29, RZ, PT, P0 ;  /* 0x000000ff1d00720c */ /* 0x000fe40003f05300 */
[----:B------:R-:W0:Y:S01]  /*4970*/  LDC R22, c[0x0][0x600] ;  /* 0x00018000ff167b82 */ /* 0x000e220000000800 */
[-CC-:B-1----:R-:W-:Y:S01]  /*4980*/  SHF.R.U64 R10, R8, R12.reuse, R9.reuse ;  /* 0x0000000c080a7219 */ /* 0x182fe20000001209 */
[----:B------:R-:W-:Y:S01]  /*4990*/  IMAD.MOV.U32 R8, RZ, RZ, -0x1 ;  /* 0xffffffffff087424 */ /* 0x000fe200078e00ff */
[----:B------:R-:W-:-:S05]  /*49a0*/  SHF.R.U32.HI R9, RZ, R12, R9 ;  /* 0x0000000cff097219 */ /* 0x000fca0000011609 */
[----:B------:R-:W1:Y:S01]  /*49b0*/  LDC R24, c[0x0][0x648] ;  /* 0x00019200ff187b82 */ /* 0x000e620000000800 */
[-CC-:B--2---:R-:W-:Y:S02]  /*49c0*/  SHF.R.U64 R23, R10, R14.reuse, R9.reuse ;  /* 0x0000000e0a177219 */ /* 0x184fe40000001209 */
[----:B------:R-:W-:-:S05]  /*49d0*/  SHF.R.U32.HI R6, RZ, R14, R9 ;  /* 0x0000000eff067219 */ /* 0x000fca0000011609 */
[----:B------:R-:W2:Y:S01]  /*49e0*/  LDC R26, c[0x0][0x638] ;  /* 0x00018e00ff1a7b82 */ /* 0x000ea20000000800 */
[-C--:B---3--:R-:W-:Y:S02]  /*49f0*/  SHF.L.U32 R8, R8, R27.reuse, RZ ;  /* 0x0000001b08087219 */ /* 0x088fe400000006ff */
[-CC-:B------:R-:W-:Y:S02]  /*4a00*/  SHF.R.U64 R25, R23, R27.reuse, R6.reuse ;  /* 0x0000001b17197219 */ /* 0x180fe40000001206 */
[----:B------:R-:W-:Y:S02]  /*4a10*/  LOP3.LUT R32, RZ, R8, RZ, 0x33, !PT ;  /* 0x00000008ff207212 */ /* 0x000fe400078e33ff */
[----:B------:R-:W-:Y:S01]  /*4a20*/  SHF.R.U32.HI R9, RZ, R27, R6 ;  /* 0x0000001bff097219 */ /* 0x000fe20000011606 */
[----:B------:R-:W3:Y:S01]  /*4a30*/  LDC R31, c[0x0][0x610] ;  /* 0x00018400ff1f7b82 */ /* 0x000ee20000000800 */
[----:B------:R-:W-:Y:S01]  /*4a40*/  IMAD.MOV.U32 R8, RZ, RZ, R25 ;  /* 0x000000ffff087224 */ /* 0x000fe200078e0019 */
[----:B------:R-:W-:Y:S06]  /*4a50*/  @!P0 BRA `(.L_x_101) ;  /* 0x0000000000288947 */ /* 0x000fec0003800000 */
        /* <DEDUP_REMOVED lines=10> */
.L_x_101:
[----:B------:R-:W-:Y:S02]  /*4b00*/  ISETP.NE.AND P0, PT, R2, 0x1, PT ;  /* 0x000000010200780c */ /* 0x000fe40003f05270 */
[----:B-1----:R-:W-:Y:S01]  /*4b10*/  SHF.R.U64 R6, R8, R24, R9 ;  /* 0x0000001808067219 */ /* 0x002fe20000001209 */
[----:B0-----:R-:W-:Y:S01]  /*4b20*/  VIADD R9, R22, 0xffffffff ;  /* 0xffffffff16097836 */ /* 0x001fe20000000000 */
[----:B------:R-:W-:Y:S02]  /*4b30*/  SHF.L.U32 R30, R30, R27, RZ ;  /* 0x0000001b1e1e7219 */ /* 0x000fe400000006ff */
[----:B------:R-:W-:Y:S01]  /*4b40*/  LOP3.LUT R5, R23, R32, RZ, 0xc0, !PT ;  /* 0x0000002017057212 */ /* 0x000fe200078ec0ff */
[----:B------:R-:W-:-:S04]  /*4b50*/  IMAD.MOV R8, RZ, RZ, -R6 ;  /* 0x000000ffff087224 */ /* 0x000fc800078e0a06 */
[----:B------:R-:W-:Y:S01]  /*4b60*/  IMAD R6, R30, R6, R5 ;  /* 0x000000061e067224 */ /* 0x000fe200078e0205 */
[----:B------:R-:W-:Y:S01]  /*4b70*/  LOP3.LUT R5, R10, R9, RZ, 0xc0, !PT ;  /* 0x000000090a057212 */ /* 0x000fe200078ec0ff */
[----:B------:R-:W-:Y:S02]  /*4b80*/  @P0 IMAD R3, R7, R20, R4 ;  /* 0x0000001407030224 */ /* 0x000fe400078e0204 */
[----:B--2---:R-:W-:Y:S02]  /*4b90*/  IMAD R4, R8, R26, R25 ;  /* 0x0000001a08047224 */ /* 0x004fe400078e0219 */
[----:B---3--:R-:W-:Y:S02]  /*4ba0*/  IMAD R3, R6, R31, R3 ;  /* 0x0000001f06037224 */ /* 0x008fe400078e0203 */
[----:B------:R-:W-:Y:S02]  /*4bb0*/  IMAD R4, R4, R22, R5 ;  /* 0x0000001604047224 */ /* 0x000fe400078e0205 */
[----:B------:R-:W-:-:S02]  /*4bc0*/  IMAD.MOV.U32 R8, RZ, RZ, 0x1 ;  /* 0x00000001ff087424 */ /* 0x000fc400078e00ff */
[----:B------:R-:W-:Y:S01]  /*4bd0*/  IMAD.MOV.U32 R6, RZ, RZ, R21 ;  /* 0x000000ffff067224 */ /* 0x000fe200078e0015 */
[----:B------:R-:W-:Y:S02]  /*4be0*/  SEL R13, R4, R3, !P0 ;  /* 0x00000003040d7207 */ /* 0x000fe40004000000 */
[----:B------:R-:W-:-:S07]  /*4bf0*/  SEL R19, R3, R4, !P0 ;  /* 0x0000000403137207 */ /* 0x000fce0004000000 */
.L_x_99:
[----:B------:R-:W-:-:S08]  /*4c00*/  NOP ;  /* 0x0000000000007918 */ /* 0x000fd00000000000 */
[----:B------:R-:W0:-:S00]  /*4c10*/  USETMAXREG.DEALLOC.CTAPOOL 0x28 ;  /* 0x00000028000079c8 */ /* 0x000e0000080e0500 */
[----:B0-----:R-:W-:-:S13]  /*4c20*/  ISETP.NE.AND P0, PT, R0, RZ, PT ;  /* 0x000000ff0000720c */ /* 0x001fda0003f05270 */
[----:B------:R-:W-:Y:S05]  /*4c30*/  @P0 EXIT ;  /* 0x000000000000094d */ /* 0x000fea0003800000 */
[----:B------:R-:W-:Y:S01]  /*4c40*/  LOP3.LUT P0, RZ, R8, 0xff, RZ, 0xc0, !PT ;  /* 0x000000ff08ff7812 */ /* 0x000fe2000780c0ff */
[----:B------:R-:W-:Y:S02]  /*4c50*/  IMAD.MOV.U32 R10, RZ, RZ, 0x1 ;  /* 0x00000001ff0a7424 */ /* 0x000fe400078e00ff */
[----:B------:R-:W-:-:S10]  /*4c60*/  IMAD.MOV.U32 R9, RZ, RZ, RZ ;  /* 0x000000ffff097224 */ /* 0x000fd400078e00ff */
[----:B------:R-:W-:Y:S05]  /*4c70*/  @!P0 BRA `(.L_x_102) ;  /* 0x0000000c009c8947 */ /* 0x000fea0003800000 */
[----:B------:R-:W0:Y:S01]  /*4c80*/  LDC R0, c[0x0][0x28c] ;  /* 0x0000a300ff007b82 */ /* 0x000e220000000800 */
[----:B------:R-:W-:Y:S01]  /*4c90*/  UMOV UR7, 0x1 ;  /* 0x0000000100077882 */ /* 0x000fe20000000000 */
[----:B------:R-:W-:Y:S01]  /*4ca0*/  ULDC UR14, c[0x0][0x658] ;  /* 0x00019600000e7ab9 */ /* 0x000fe20000000800 */
[----:B------:R-:W-:Y:S01]  /*4cb0*/  UMOV UR6, 0xffffffff ;  /* 0xffffffff00067882 */ /* 0x000fe20000000000 */
[----:B------:R-:W-:Y:S01]  /*4cc0*/  BSSY B0, `(.L_x_102) ;  /* 0x00000e2000007945 */ /* 0x000fe20003800000 */
[----:B------:R-:W-:Y:S01]  /*4cd0*/  USHF.L.U32 UR6, UR6, UR14, URZ ;  /* 0x0000000e06067299 */ /* 0x000fe2000800063f */
[----:B------:R-:W-:Y:S01]  /*4ce0*/  LOP3.LUT R12, R18, 0x2, RZ, 0xfc, !PT ;  /* 0x00000002120c7812 */ /* 0x000fe200078efcff */
[----:B------:R-:W-:Y:S01]  /*4cf0*/  IMAD.MOV.U32 R10, RZ, RZ, 0x1 ;  /* 0x00000001ff0a7424 */ /* 0x000fe200078e00ff */
[----:B------:R-:W1:Y:S01]  /*4d00*/  S2UR UR5, SR_CgaCtaId ;  /* 0x00000000000579c3 */ /* 0x000e620000008800 */
[----:B------:R-:W-:Y:S01]  /*4d10*/  IMAD.MOV.U32 R9, RZ, RZ, RZ ;  /* 0x000000ffff097224 */ /* 0x000fe200078e00ff */
[----:B------:R-:W-:Y:S01]  /*4d20*/  ULDC UR13, c[0x0][0x600] ;  /* 0x00018000000d7ab9 */ /* 0x000fe20000000800 */
[----:B------:R-:W-:Y:S01]  /*4d30*/  UMOV UR29, 0x55 ;  /* 0x00000055001d7882 */ /* 0x000fe20000000000 */
[----:B------:R-:W-:-:S02]  /*4d40*/  UIADD3 UR13, UR13, -0x1, URZ ;  /* 0xffffffff0d0d7890 */ /* 0x000fc4000fffe03f */
[----:B------:R-:W-:Y:S02]  /*4d50*/  USHF.L.U32 UR14, UR7, UR14, URZ ;  /* 0x0000000e070e7299 */ /* 0x000fe4000800063f */
[----:B------:R-:W-:Y:S01]  /*4d60*/  ULOP3.LUT UR22, URZ, UR6, URZ, 0x33, !UPT ;  /* 0x000000063f167292 */ /* 0x000fe2000f8e333f */
[----:B------:R-:W-:Y:S01]  /*4d70*/  ULDC.64 UR42, c[0x0][0x198] ;  /* 0x00006600002a7ab9 */ /* 0x000fe20000000a00 */
[----:B0-----:R-:W-:-:S05]  /*4d80*/  VIADD R0, R0, 0x3f ;  /* 0x0000003f00007836 */ /* 0x001fca0000000000 */
[----:B------:R-:W-:Y:S01]  /*4d90*/  SHF.R.S32.HI R3, RZ, 0x1f, R0 ;  /* 0x0000001fff037819 */ /* 0x000fe20000011400 */
[----:B-1----:R-:W-:-:S03]  /*4da0*/  ULOP3.LUT UR4, UR5, 0x1, URZ, 0xc0, !UPT ;  /* 0x0000000105047892 */ /* 0x002fc6000f8ec03f */
[----:B------:R-:W-:Y:S01]  /*4db0*/  LEA.HI R3, R3, R0, RZ, 0x6 ;  /* 0x0000000003037211 */ /* 0x000fe200078f30ff */
[----:B------:R-:W-:Y:S01]  /*4dc0*/  USHF.R.U32.HI UR31, URZ, 0x1, UR5 ;  /* 0x000000013f1f7899 */ /* 0x000fe20008011605 */
[----:B------:R-:W-:Y:S01]  /*4dd0*/  IMAD.MOV.U32 R0, RZ, RZ, 0x1 ;  /* 0x00000001ff007424 */ /* 0x000fe200078e00ff */
[----:B------:R-:W-:Y:S01]  /*4de0*/  USHF.L.U32 UR15, UR5, 0x5, URZ ;  /* 0x00000005050f7899 */ /* 0x000fe2000800063f */
[--C-:B------:R-:W-:Y:S01]  /*4df0*/  SHF.R.S32.HI R8, RZ, 0x6, R3.reuse ;  /* 0x00000006ff087819 */ /* 0x100fe20000011403 */
[----:B------:R-:W-:Y:S02]  /*4e00*/  USHF.L.U32 UR21, UR5, 0xa, URZ ;  /* 0x0000000a05157899 */ /* 0x000fe4000800063f */
[----:B------:R-:W-:Y:S01]  /*4e10*/  ULOP3.LUT UR5, UR5, 0xfffffffe, URZ, 0xc0, !UPT ;  /* 0xfffffffe05057892 */ /* 0x000fe2000f8ec03f */
[----:B------:R-:W-:Y:S01]  /*4e20*/  PRMT R3, R0, 0x7610, R3 ;  /* 0x0000761000037816 */ /* 0x000fe20000000003 */
[----:B------:R-:W-:Y:S01]  /*4e30*/  UISETP.GT.U32.AND UP0, UPT, UR4, 0xffff, UPT ;  /* 0x0000ffff0400788c */ /* 0x000fe2000bf04070 */
[----:B------:R-:W-:Y:S01]  /*4e40*/  VIADD R0, R8, 0x1 ;  /* 0x0000000108007836 */ /* 0x000fe20000000000 */
[----:B------:R-:W-:-:S02]  /*4e50*/  USHF.L.U32 UR23, UR7, UR5, URZ ;  /* 0x0000000507177299 */ /* 0x000fc4000800063f */
[----:B------:R-:W-:Y:S02]  /*4e60*/  ULOP3.LUT UR5, UR5, 0x1, URZ, 0xfc, !UPT ;  /* 0x0000000105057892 */ /* 0x000fe4000f8efc3f */
[----:B------:R-:W-:Y:S02]  /*4e70*/  USEL UR4, UR4, 0xffff, !UP0 ;  /* 0x0000ffff04047887 */ /* 0x000fe4000c000000 */
[----:B------:R-:W-:Y:S02]  /*4e80*/  USHF.L.U32 UR5, UR7, UR5, URZ ;  /* 0x0000000507057299 */ /* 0x000fe4000800063f */
[----:B------:R-:W-:Y:S02]  /*4e90*/  ULOP3.LUT UR4, UR4, 0xffff, URZ, 0xc0, !UPT ;  /* 0x0000ffff04047892 */ /* 0x000fe4000f8ec03f */
[----:B------:R-:W-:Y:S02]  /*4ea0*/  ULOP3.LUT UR15, UR15, 0x20, URZ, 0xc0, !UPT ;  /* 0x000000200f0f7892 */ /* 0x000fe4000f8ec03f */
[----:B------:R-:W-:-:S02]  /*4eb0*/  ULOP3.LUT UR21, UR21, 0x400, URZ, 0xc0, !UPT ;  /* 0x0000040015157892 */ /* 0x000fc4000f8ec03f */
[----:B------:R-:W-:Y:S02]  /*4ec0*/  ULOP3.LUT UR23, UR23, UR5, URZ, 0xfc, !UPT ;  /* 0x0000000517177292 */ /* 0x000fe4000f8efc3f */
[----:B------:R-:W-:-:S12]  /*4ed0*/  USHF.L.U32 UR29, UR29, UR4, URZ ;  /* 0x000000041d1d7299 */ /* 0x000fd8000800063f */
.L_x_113:
[----:B------:R-:W-:-:S03]  /*4ee0*/  UMOV UR4, 0xffffffff ;  /* 0xffffffff00047882 */ /* 0x000fc60000000000 */
[----:B------:R-:W-:Y:S05]  /*4ef0*/  BRA.DIV UR4, `(.L_x_103) ;  /* 0x0000000e04e47947 */ /* 0x000fea000b800000 */
[----:B------:R-:W-:-:S13]  /*4f00*/  ELECT P6, URZ, PT ;  /* 0x00000000003f782f */ /* 0x000fda00038c0000 */
.L_x_124:
[----:B------:R-:W0:Y:S01]  /*4f10*/  LDC R4, c[0x0][0x28c] ;  /* 0x0000a300ff047b82 */ /* 0x000e220000000800 */
[----:B------:R-:W-:Y:S01]  /*4f20*/  BSSY B1, `(.L_x_104) ;  /* 0x0000048000017945 */ /* 0x000fe20003800000 */
[----:B0-----:R-:W-:-:S13]  /*4f30*/  ISETP.LT.OR P6, PT, R4, 0x1, !P6 ;  /* 0x000000010400780c */ /* 0x001fda00077c1670 */
[----:B------:R-:W-:Y:S05]  /*4f40*/  @P6 BRA `(.L_x_105) ;  /* 0x0000000400146947 */ /* 0x000fea0003800000 */
[----:B------:R-:W-:Y:S01]  /*4f50*/  LEA R19, R19, UR31, 0x2 ;  /* 0x0000001f13137c11 */ /* 0x000fe2000f8e10ff */
[----:B------:R-:W-:Y:S01]  /*4f60*/  IMAD.MOV.U32 R21, RZ, RZ, RZ ;  /* 0x000000ffff157224 */ /* 0x000fe200078e00ff */
[----:B------:R-:W-:Y:S01]  /*4f70*/  LEA R15, R13, UR15, 0x6 ;  /* 0x0000000f0d0f7c11 */ /* 0x000fe2000f8e30ff */
[----:B------:R-:W-:Y:S02]  /*4f80*/  IMAD.MOV.U32 R4, RZ, RZ, R0 ;  /* 0x000000ffff047224 */ /* 0x000fe400078e0000 */
[----:B------:R-:W-:Y:S02]  /*4f90*/  IMAD.MOV.U32 R5, RZ, RZ, R10 ;  /* 0x000000ffff057224 */ /* 0x000fe400078e000a */
[----:B------:R-:W-:Y:S02]  /*4fa0*/  IMAD.MOV.U32 R7, RZ, RZ, R9 ;  /* 0x000000ffff077224 */ /* 0x000fe400078e0009 */
[----:B------:R-:W-:-:S07]  /*4fb0*/  IMAD.SHL.U32 R19, R19, 0x20, RZ ;  /* 0x0000002013137824 */ /* 0x000fce00078e00ff */
.L_x_108:
[----:B------:R-:W0:Y:S01]  /*4fc0*/  S2R R14, SR_CgaCtaId ;  /* 0x00000000000e7919 */ /* 0x000e220000008800 */
[----:B------:R-:W-:Y:S02]  /*4fd0*/  MOV R13, 0x400 ;  /* 0x00000400000d7802 */ /* 0x000fe40000000f00 */
[----:B------:R-:W-:Y:S02]  /*4fe0*/  ISETP.NE.AND P1, PT, R11, RZ, PT ;  /* 0x000000ff0b00720c */ /* 0x000fe40003f25270 */
[----:B0-----:R-:W-:Y:S02]  /*4ff0*/  LEA R22, R14, R13, 0x18 ;  /* 0x0000000d0e167211 */ /* 0x001fe400078ec0ff */
[----:B------:R-:W-:-:S09]  /*5000*/  SHF.L.U32 R13, R5, 0x1f, RZ ;  /* 0x0000001f050d7819 */ /* 0x000fd200000006ff */
[----:B------:R-:W0:Y:S01]  /*5010*/  @!P1 LDC R14, c[0x0][0x500] ;  /* 0x00014000ff0e9b82 */ /* 0x000e220000000800 */
[----:B------:R-:W-:-:S04]  /*5020*/  IMAD R20, R7, 0x8, R22 ;  /* 0x0000000807147824 */ /* 0x000fc800078e0216 */
[----:B------:R-:W1:Y:S02]  /*5030*/  SYNCS.PHASECHK.TRANS64.TRYWAIT P0, [R20+URZ+0x20], R13 ;  /* 0x0000200d140075a7 */ /* 0x000e64000800017f */
[----:B-1----:R-:W-:Y:S05]  /*5040*/  @!P0 BRA `(.L_x_106) ;  /* 0x0000000c00b08947 */ /* 0x002fea0003800000 */
.L_x_125:
[----:B-1----:R-:W-:Y:S01]  /*5050*/  PRMT R13, R12, 0x9910, RZ ;  /* 0x000099100c0d7816 */ /* 0x002fe200000000ff */
[----:B0-----:R0:W-:Y:S03]  /*5060*/  @!P1 SYNCS.ARRIVE.TRANS64 RZ, [R20+URZ], R14 ;  /* 0x0000000e14ff99a7 */ /* 0x0011e6000800003f */
[----:B------:R-:W-:-:S13]  /*5070*/  ISETP.NE.AND P0, PT, R13, 0x2, PT ;  /* 0x000000020d00780c */ /* 0x000fda0003f05270 */
[----:B0-----:R-:W-:Y:S05]  /*5080*/  @P0 BRA `(.L_x_107) ;  /* 0x0000000000040947 */ /* 0x001fea0003800000 */
[----:B------:R-:W-:Y:S01]  /*5090*/  BPT.TRAP 0x1 ;  /* 0x000000040000795c */ /* 0x000fe20000300000 */
.L_x_107:
[C---:B------:R-:W-:Y:S01]  /*50a0*/  LEA R13, R7.reuse, UR31, 0x3 ;  /* 0x0000001f070d7c11 */ /* 0x040fe2000f8e18ff */
[----:B------:R-:W-:Y:S01]  /*50b0*/  VIADD R4, R4, 0xffffffff ;  /* 0xffffffff04047836 */ /* 0x000fe20000000000 */
[----:B------:R-:W-:Y:S01]  /*50c0*/  LEA R14, R7, UR21, 0xc ;  /* 0x00000015070e7c11 */ /* 0x000fe2000f8e60ff */
[----:B------:R-:W-:Y:S01]  /*50d0*/  UIADD3 UR4, UP0, UR42, 0xf0, URZ ;  /* 0x000000f02a047890 */ /* 0x000fe2000ff1e03f */
[----:B------:R-:W-:Y:S01]  /*50e0*/  R2UR UR34, R21 ;  /* 0x00000000152272ca */ /* 0x000fe200000e0000 */
[----:B------:R-:W-:Y:S01]  /*50f0*/  IMAD.SHL.U32 R13, R13, 0x400, RZ ;  /* 0x000004000d0d7824 */ /* 0x000fe200078e00ff */
[----:B------:R-:W-:Y:S01]  /*5100*/  R2UR UR33, R20 ;  /* 0x00000000142172ca */ /* 0x000fe200000e0000 */
[--C-:B------:R-:W-:Y:S01]  /*5110*/  IMAD R14, R14, 0x4, R22.reuse ;  /* 0x000000040e0e7824 */ /* 0x100fe200078e0216 */
[----:B------:R-:W-:Y:S01]  /*5120*/  R2UR UR36, R6 ;  /* 0x00000000062472ca */ /* 0x000fe200000e0000 */
[----:B------:R-:W-:Y:S01]  /*5130*/  IMAD R13, R13, 0x4, R22 ;  /* 0x000000040d0d7824 */ /* 0x000fe200078e0216 */
[----:B------:R-:W-:Y:S01]  /*5140*/  R2UR UR35, R19 ;  /* 0x00000000132372ca */ /* 0x000fe200000e0000 */
[----:B------:R-:W-:Y:S01]  /*5150*/  UIADD3 UR44, UP1, UR42, 0x1f0, URZ ;  /* 0x000001f02a2c7890 */ /* 0x000fe2000ff3e03f */
[----:B------:R-:W-:Y:S01]  /*5160*/  R2UR UR8, R14 ;  /* 0x000000000e0872ca */ /* 0x000fe200000e0000 */
[----:B------:R-:W-:Y:S01]  /*5170*/  UIADD3.X UR5, URZ, UR43, URZ, UP0, !UPT ;  /* 0x0000002b3f057290 */ /* 0x000fe200087fe43f */
[----:B------:R-:W-:Y:S01]  /*5180*/  R2UR UR24, R13 ;  /* 0x000000000d1872ca */ /* 0x000fe200000e0000 */
[----:B------:R-:W-:Y:S01]  /*5190*/  UPRMT UR30, URZ, 0x5410, UR29 ;  /* 0x000054103f1e7896 */ /* 0x000fe2000800001d */
[----:B------:R-:W-:Y:S01]  /*51a0*/  R2UR UR19, R15 ;  /* 0x000000000f1372ca */ /* 0x000fe200000e0000 */
[----:B------:R-:W-:Y:S01]  /*51b0*/  UIADD3 UR26, UR34, 0x20, URZ ;  /* 0x00000020221a7890 */ /* 0x000fe2000fffe03f */
[----:B------:R-:W-:Y:S01]  /*51c0*/  ISETP.GT.AND P1, PT, R4, 0x1, PT ;  /* 0x000000010400780c */ /* 0x000fe20003f24270 */
[----:B------:R-:W-:Y:S01]  /*51d0*/  UIADD3.X UR45, URZ, UR43, URZ, UP1, !UPT ;  /* 0x0000002b3f2d7290 */ /* 0x000fe20008ffe43f */
[----:B------:R-:W-:Y:S01]  /*51e0*/  VIADD R7, R7, 0x1 ;  /* 0x0000000107077836 */ /* 0x000fe20000000000 */
[----:B------:R-:W-:Y:S01]  /*51f0*/  UPRMT UR37, URZ, 0x5410, UR23 ;  /* 0x000054103f257896 */ /* 0x000fe20008000017 */
[----:B------:R-:W-:Y:S01]  /*5200*/  VIADD R21, R21, 0x40 ;  /* 0x0000004015157836 */ /* 0x000fe20000000000 */
[----:B------:R-:W-:Y:S01]  /*5210*/  UMOV UR6, 0x0 ;  /* 0x0000000000067882 */ /* 0x000fe20000000000 */
[----:B------:R-:W-:Y:S01]  /*5220*/  UMOV UR7, 0x10000000 ;  /* 0x1000000000077882 */ /* 0x000fe20000000000 */
[----:B------:R-:W-:Y:S01]  /*5230*/  UIADD3 UR16, UR8, 0x20100, URZ ;  /* 0x0002010008107890 */ /* 0x000fe2000fffe03f */
[----:B------:R-:W-:Y:S01]  /*5240*/  ISETP.NE.AND P0, PT, R7, 0x4, PT ;  /* 0x000000040700780c */ /* 0x000fe20003f05270 */
[----:B------:R-:W-:-:S02]  /*5250*/  UIADD3 UR32, UR24, 0x100, URZ ;  /* 0x0000010018207890 */ /* 0x000fc4000fffe03f */
[----:B------:R-:W-:Y:S01]  /*5260*/  UIADD3 UR24, UR24, 0x4100, URZ ;  /* 0x0000410018187890 */ /* 0x000fe2000fffe03f */
[----:B------:R-:W-:Y:S01]  /*5270*/  SEL R14, RZ, 0x1, P0 ;  /* 0x00000001ff0e7807 */ /* 0x000fe20000000000 */
[----:B------:R-:W-:Y:S01]  /*5280*/  UIADD3 UR8, UR8, 0x22100, URZ ;  /* 0x0002210008087890 */ /* 0x000fe2000fffe03f */
[----:B------:R-:W-:Y:S01]  /*5290*/  SEL R7, R7, RZ, P0 ;  /* 0x000000ff07077207 */ /* 0x000fe20000000000 */
[----:B------:R-:W-:Y:S01]  /*52a0*/  UMOV UR25, UR33 ;  /* 0x0000002100197c82 */ /* 0x000fe20008000000 */
[----:B------:R-:W-:Y:S01]  /*52b0*/  UMOV UR28, UR36 ;  /* 0x00000024001c7c82 */ /* 0x000fe20008000000 */
[----:B------:R-:W-:Y:S01]  /*52c0*/  UMOV UR27, UR35 ;  /* 0x00000023001b7c82 */ /* 0x000fe20008000000 */
[----:B------:R-:W-:Y:S01]  /*52d0*/  UMOV UR17, UR33 ;  /* 0x0000002100117c82 */ /* 0x000fe20008000000 */
[----:B------:R-:W-:Y:S01]  /*52e0*/  UMOV UR18, UR34 ;  /* 0x0000002200127c82 */ /* 0x000fe20008000000 */
[----:B------:R-:W-:Y:S01]  /*52f0*/  UMOV UR20, UR36 ;  /* 0x0000002400147c82 */ /* 0x000fe20008000000 */
[----:B------:R0:W-:Y:S01]  /*5300*/  UTMALDG.3D.MULTICAST [UR32], [UR4], UR30, desc[UR6] ;  /* 0x00000620040073b4 */ /* 0x0001e2000801181e */
[----:B------:R-:W-:Y:S01]  /*5310*/  UMOV UR9, UR33 ;  /* 0x0000002100097c82 */ /* 0x000fe20008000000 */
[----:B------:R-:W-:Y:S01]  /*5320*/  UMOV UR11, UR19 ;  /* 0x00000013000b7c82 */ /* 0x000fe20008000000 */
[----:B------:R-:W-:Y:S01]  /*5330*/  UMOV UR12, UR36 ;  /* 0x00000024000c7c82 */ /* 0x000fe20008000000 */
[----:B------:R-:W-:Y:S01]  /*5340*/  UMOV UR10, UR26 ;  /* 0x0000001a000a7c82 */ /* 0x000fe20008000000 */
[----:B------:R-:W-:Y:S01]  /*5350*/  LOP3.LUT R5, R5, R14, RZ, 0x3c, !PT ;  /* 0x0000000e05057212 */ /* 0x000fe200078e3cff */
[----:B------:R0:W-:Y:S01]  /*5360*/  UTMALDG.3D.MULTICAST [UR24], [UR4], UR30, desc[UR6] ;  /* 0x00000618040073b4 */ /* 0x0001e2000801181e */
[----:B------:R0:W-:Y:S01]  /*5370*/  UTMALDG.3D.MULTICAST [UR16], [UR44], UR37, desc[UR6] ;  /* 0x000006102c0073b4 */ /* 0x0001e20008011825 */
[----:B------:R0:W-:Y:S02]  /*5380*/  UTMALDG.3D.MULTICAST [UR8], [UR44], UR37, desc[UR6] ;  /* 0x000006082c0073b4 */ /* 0x0001e40008011825 */
[----:B0-----:R-:W-:Y:S05]  /*5390*/  @P1 BRA `(.L_x_108) ;  /* 0xfffffffc00081947 */ /* 0x001fea000383ffff */
.L_x_105:
[----:B------:R-:W-:Y:S05]  /*53a0*/  BSYNC B1 ;  /* 0x0000000000017941 */ /* 0x000fea0003800000 */
.L_x_104:
[----:B------:R-:W-:Y:S01]  /*53b0*/  LOP3.LUT P1, RZ, R3, 0xff, RZ, 0xc0, !PT ;  /* 0x000000ff03ff7812 */ /* 0x000fe2000782c0ff */
[----:B------:R-:W-:Y:S01]  /*53c0*/  IMAD.IADD R9, R8, 0x1, R9 ;  /* 0x0000000108097824 */ /* 0x000fe200078e0209 */
[----:B------:R-:W-:Y:S01]  /*53d0*/  IADD3 R16, P2, R16, UR38, RZ ;  /* 0x0000002610107c10 */ /* 0x000fe2000ff5e0ff */
[----:B------:R-:W-:Y:S01]  /*53e0*/  ULDC.64 UR4, c[0x0][0x650] ;  /* 0x0001940000047ab9 */ /* 0x000fe20000000a00 */
[----:B------:R-:W-:Y:S01]  /*53f0*/  BSSY B1, `(.L_x_109) ;  /* 0x000006c000017945 */ /* 0x000fe20003800000 */
[----:B------:R-:W-:Y:S01]  /*5400*/  IMAD.MOV.U32 R19, RZ, RZ, -0x1 ;  /* 0xffffffffff137424 */ /* 0x000fe200078e00ff */
[----:B------:R-:W-:Y:S01]  /*5410*/  SHF.R.U32.HI R3, RZ, 0x2, R9 ;  /* 0x00000002ff037819 */ /* 0x000fe20000011609 */
[----:B------:R-:W-:Y:S01]  /*5420*/  IMAD.MOV.U32 R13, RZ, RZ, -0x1 ;  /* 0xffffffffff0d7424 */ /* 0x000fe200078e00ff */
[----:B------:R-:W-:Y:S01]  /*5430*/  ISETP.GT.U32.AND P0, PT, R9, 0x3, PT ;  /* 0x000000030900780c */ /* 0x000fe20003f04070 */
[----:B------:R-:W-:Y:S01]  /*5440*/  IMAD.MOV.U32 R6, RZ, RZ, -0x1 ;  /* 0xffffffffff067424 */ /* 0x000fe200078e00ff */
[----:B------:R-:W-:-:S02]  /*5450*/  LOP3.LUT R3, R3, 0x1, RZ, 0xc0, !PT ;  /* 0x0000000103037812 */ /* 0x000fc400078ec0ff */
[----:B------:R-:W-:Y:S01]  /*5460*/  ISETP.LT.U32.AND P0, PT, R8, 0x4, P0 ;  /* 0x000000040800780c */ /* 0x000fe20000701070 */
[----:B------:R-:W0:Y:S01]  /*5470*/  @P1 S2R R5, SR_CgaCtaId ;  /* 0x0000000000051919 */ /* 0x000e220000008800 */
[----:B------:R-:W-:Y:S02]  /*5480*/  @P1 MOV R4, 0x400 ;  /* 0x0000040000041802 */ /* 0x000fe40000000f00 */
[----:B------:R-:W-:Y:S02]  /*5490*/  IADD3.X R17, R17, UR41, RZ, P2, !PT ;  /* 0x0000002911117c10 */ /* 0x000fe400097fe4ff */
[----:B------:R-:W-:Y:S02]  /*54a0*/  ISETP.GE.U32.AND P2, PT, R16, UR4, PT ;  /* 0x0000000410007c0c */ /* 0x000fe4000bf46070 */
[----:B------:R-:W-:Y:S02]  /*54b0*/  LOP3.LUT R9, R9, 0x3, RZ, 0xc0, !PT ;  /* 0x0000000309097812 */ /* 0x000fe400078ec0ff */
[----:B0-----:R-:W-:-:S04]  /*54c0*/  @P1 LEA R4, R5, R4, 0x18 ;  /* 0x0000000405041211 */ /* 0x001fc800078ec0ff */
[----:B------:R0:W-:Y:S01]  /*54d0*/  @P1 SYNCS.ARRIVE.TRANS64.A1T0 RZ, [R4+URZ+0x58], RZ ;  /* 0x000058ff04ff19a7 */ /* 0x0001e2000810003f */
[----:B------:R-:W-:Y:S02]  /*54e0*/  ISETP.NE.U32.AND P1, PT, R3, 0x1, PT ;  /* 0x000000010300780c */ /* 0x000fe40003f25070 */
[----:B------:R-:W-:Y:S02]  /*54f0*/  SEL R3, RZ, 0x1, !P0 ;  /* 0x00000001ff037807 */ /* 0x000fe40004000000 */
[----:B------:R-:W-:Y:S02]  /*5500*/  ISETP.GE.U32.AND.EX P0, PT, R17, UR5, PT, P2 ;  /* 0x0000000511007c0c */ /* 0x000fe4000bf06120 */
[----:B------:R-:W-:-:S04]  /*5510*/  ISETP.GT.U32.AND P1, PT, R8, 0x3, !P1 ;  /* 0x000000030800780c */ /* 0x000fc80004f24070 */
[----:B0-----:R-:W-:-:S04]  /*5520*/  SEL R4, RZ, 0x1, !P1 ;  /* 0x00000001ff047807 */ /* 0x001fc80004800000 */
[--C-:B------:R-:W-:Y:S02]  /*5530*/  LOP3.LUT R10, R4, R10, R3.reuse, 0x96, !PT ;  /* 0x0000000a040a7212 */ /* 0x100fe400078e9603 */
[----:B------:R-:W-:Y:S02]  /*5540*/  PRMT R4, RZ, 0x7610, R4 ;  /* 0x00007610ff047816 */ /* 0x000fe40000000004 */
[----:B------:R-:W-:Y:S01]  /*5550*/  PRMT R3, RZ, 0x7610, R3 ;  /* 0x00007610ff037816 */ /* 0x000fe20000000003 */
[----:B------:R-:W-:Y:S06]  /*5560*/  @P0 BRA `(.L_x_110) ;  /* 0x0000000400500947 */ /* 0x000fec0003800000 */
[----:B------:R-:W0:Y:S01]  /*5570*/  S2R R15, SR_CTAID.X ;  /* 0x00000000000f7919 */ /* 0x000e220000002500 */
[----:B------:R-:W-:Y:S01]  /*5580*/  ULDC.64 UR4, c[0x0][0x628] ;  /* 0x00018a0000047ab9 */ /* 0x000fe20000000a00 */
[----:B------:R-:W1:Y:S01]  /*5590*/  LDC R20, c[0x0][0x144] ;  /* 0x00005100ff147b82 */ /* 0x000e620000000800 */
[----:B------:R-:W-:Y:S01]  /*55a0*/  ISETP.NE.U32.AND P0, PT, RZ, UR4, PT ;  /* 0x00000004ff007c0c */ /* 0x000fe2000bf05070 */
[----:B------:R-:W2:Y:S01]  /*55b0*/  S2R R13, SR_CTAID.Y ;  /* 0x00000000000d7919 */ /* 0x000ea20000002600 */
[----:B------:R-:W-:Y:S01]  /*55c0*/  ULDC UR6, c[0x0][0x150] ;  /* 0x0000540000067ab9 */ /* 0x000fe20000000800 */
[----:B------:R-:W-:Y:S01]  /*55d0*/  ULDC UR7, c[0x0][0x630] ;  /* 0x00018c0000077ab9 */ /* 0x000fe20000000800 */
[----:B------:R-:W-:Y:S01]  /*55e0*/  ISETP.NE.AND.EX P0, PT, RZ, UR5, PT, P0 ;  /* 0x00000005ff007c0c */ /* 0x000fe2000bf05300 */
[----:B------:R-:W-:Y:S01]  /*55f0*/  IMAD.MOV.U32 R4, RZ, RZ, R16 ;  /* 0x000000ffff047224 */ /* 0x000fe200078e0010 */
[----:B0-----:R-:W-:-:S05]  /*5600*/  I2FP.F32.U32 R5, R15 ;  /* 0x0000000f00057245 */ /* 0x001fca0000201000 */
[----:B------:R-:W-:Y:S01]  /*5610*/  FMUL R21, R5, UR6 ;  /* 0x0000000605157c20 */ /* 0x000fe20008400000 */
[----:B------:R-:W-:-:S05]  /*5620*/  IMAD.MOV.U32 R5, RZ, RZ, R17 ;  /* 0x000000ffff057224 */ /* 0x000fca00078e0011 */
[----:B--2---:R-:W-:Y:S05]  /*5630*/  @!P0 BRA `(.L_x_111) ;  /* 0x0000000000288947 */ /* 0x004fea0003800000 */
[----:B------:R-:W-:Y:S02]  /*5640*/  ULDC UR6, c[0x0][0x634] ;  /* 0x00018d0000067ab9 */ /* 0x000fe40000000800 */
[----:B------:R-:W-:-:S05]  /*5650*/  IADD3 R5, P0, R16, UR6, RZ ;  /* 0x0000000610057c10 */ /* 0x000fca000ff1e0ff */
[----:B------:R-:W-:-:S04]  /*5660*/  IMAD.X R19, RZ, RZ, R17, P0 ;  /* 0x000000ffff137224 */ /* 0x000fc800000e0611 */
[----:B------:R-:W-:-:S04]  /*5670*/  IMAD.WIDE.U32 R6, R19, UR4, RZ ;  /* 0x0000000413067c25 */ /* 0x000fc8000f8e00ff */
[----:B------:R-:W-:-:S04]  /*5680*/  IMAD.WIDE.U32 R6, P0, R5, UR5, R6 ;  /* 0x0000000505067c25 */ /* 0x000fc8000f800006 */
[----:B------:R-:W-:-:S04]  /*5690*/  IMAD.WIDE.U32 R4, R5, UR4, RZ ;  /* 0x0000000405047c25 */ /* 0x000fc8000f8e00ff */
[----:B------:R-:W-:Y:S01]  /*56a0*/  IMAD.MOV.U32 R4, RZ, RZ, R7 ;  /* 0x000000ffff047224 */ /* 0x000fe200078e0007 */
[----:B------:R-:W-:Y:S01]  /*56b0*/  IADD3 RZ, P1, R5, R6, RZ ;  /* 0x0000000605ff7210 */ /* 0x000fe20007f3e0ff */
[----:B------:R-:W-:-:S04]  /*56c0*/  IMAD.X R5, RZ, RZ, RZ, P0 ;  /* 0x000000ffff057224 */ /* 0x000fc800000e06ff */
[----:B------:R-:W-:-:S08]  /*56d0*/  IMAD.WIDE.U32.X R4, R19, UR5, R4, P1 ;  /* 0x0000000513047c25 */ /* 0x000fd000088e0404 */
.L_x_111:
[--C-:B------:R-:W-:Y:S01]  /*56e0*/  SHF.R.U64 R14, R4, UR7, R5.reuse ;  /* 0x00000007040e7c19 */ /* 0x100fe20008001205 */
[----:B------:R-:W0:Y:S01]  /*56f0*/  F2I.U32.TRUNC.NTZ R21, R21 ;  /* 0x0000001500157305 */ /* 0x000e22000020f000 */
[----:B------:R-:W-:Y:S01]  /*5700*/  SHF.R.U32.HI R4, RZ, UR7, R5 ;  /* 0x00000007ff047c19 */ /* 0x000fe20008011605 */
[----:B------:R-:W-:Y:S01]  /*5710*/  ULDC.64 UR4, c[0x0][0x620] ;  /* 0x0001880000047ab9 */ /* 0x000fe20000000a00 */
[----:B------:R-:W-:Y:S01]  /*5720*/  IADD3 R7, P0, RZ, -R14, RZ ;  /* 0x8000000eff077210 */ /* 0x000fe20007f1e0ff */
[----:B------:R-:W-:Y:S01]  /*5730*/  ULDC.64 UR6, c[0x0][0x640] ;  /* 0x0001900000067ab9 */ /* 0x000fe20000000a00 */
[----:B------:R-:W2:Y:S03]  /*5740*/  LDC R22, c[0x0][0x148] ;  /* 0x00005200ff167b82 */ /* 0x000ea60000000800 */
[----:B------:R-:W-:Y:S01]  /*5750*/  IMAD.X R4, RZ, RZ, ~R4, P0 ;  /* 0x000000ffff047224 */ /* 0x000fe200000e0e04 */
[----:B------:R-:W-:-:S03]  /*5760*/  ISETP.NE.U32.AND P0, PT, RZ, UR6, PT ;  /* 0x00000006ff007c0c */ /* 0x000fc6000bf05070 */
[----:B------:R-:W-:Y:S01]  /*5770*/  IMAD R6, R4, UR4, RZ ;  /* 0x0000000404067c24 */ /* 0x000fe2000f8e02ff */
[----:B------:R-:W-:Y:S01]  /*5780*/  ISETP.NE.AND.EX P0, PT, RZ, UR7, PT, P0 ;  /* 0x00000007ff007c0c */ /* 0x000fe2000bf05300 */
[----:B------:R-:W-:Y:S01]  /*5790*/  IMAD.WIDE.U32 R4, R7, UR4, R16 ;  /* 0x0000000407047c25 */ /* 0x000fe2000f8e0010 */
[----:B------:R-:W-:-:S03]  /*57a0*/  ULDC UR4, c[0x0][0x618] ;  /* 0x0001860000047ab9 */ /* 0x000fc60000000800 */
[----:B------:R-:W-:Y:S01]  /*57b0*/  IMAD R7, R7, UR5, R6 ;  /* 0x0000000507077c24 */ /* 0x000fe2000f8e0206 */
[----:B------:R-:W-:Y:S01]  /*57c0*/  ULDC UR5, c[0x0][0x154] ;  /* 0x0000550000057ab9 */ /* 0x000fe20000000800 */
[----:B0-----:R-:W-:Y:S02]  /*57d0*/  IMAD.MOV R6, RZ, RZ, -R21 ;  /* 0x000000ffff067224 */ /* 0x001fe400078e0a15 */
[----:B------:R-:W-:Y:S02]  /*57e0*/  IMAD.IADD R5, R5, 0x1, R7 ;  /* 0x0000000105057824 */ /* 0x000fe400078e0207 */
[----:B-1----:R-:W-:Y:S01]  /*57f0*/  IMAD R15, R20, R6, R15 ;  /* 0x00000006140f7224 */ /* 0x002fe200078e020f */
[----:B------:R-:W-:Y:S02]  /*5800*/  I2FP.F32.U32 R6, R13 ;  /* 0x0000000d00067245 */ /* 0x000fe40000201000 */
[--C-:B------:R-:W-:Y:S02]  /*5810*/  SHF.R.U64 R19, R4, UR4, R5.reuse ;  /* 0x0000000404137c19 */ /* 0x100fe40008001205 */
[----:B------:R-:W-:Y:S01]  /*5820*/  SHF.R.U32.HI R4, RZ, UR4, R5 ;  /* 0x00000004ff047c19 */ /* 0x000fe20008011605 */
[----:B------:R-:W-:Y:S01]  /*5830*/  FMUL R6, R6, UR5 ;  /* 0x0000000506067c20 */ /* 0x000fe20008400000 */
[----:B------:R-:W-:-:S02]  /*5840*/  ULDC UR4, c[0x0][0x608] ;  /* 0x0001820000047ab9 */ /* 0x000fc40000000800 */
[--C-:B------:R-:W-:Y:S01]  /*5850*/  SHF.R.U64 R21, R19, UR4, R4.reuse ;  /* 0x0000000413157c19 */ /* 0x100fe20008001204 */
[----:B------:R0:W1:Y:S01]  /*5860*/  F2I.U32.TRUNC.NTZ R24, R6 ;  /* 0x0000000600187305 */ /* 0x000062000020f000 */
[----:B------:R-:W-:Y:S01]  /*5870*/  SHF.R.U32.HI R4, RZ, UR4, R4 ;  /* 0x00000004ff047c19 */ /* 0x000fe20008011604 */
[----:B------:R-:W-:-:S03]  /*5880*/  ULDC UR4, c[0x0][0x658] ;  /* 0x0001960000047ab9 */ /* 0x000fc60000000800 */
[--C-:B------:R-:W-:Y:S02]  /*5890*/  SHF.R.U64 R20, R21, UR4, R4.reuse ;  /* 0x0000000415147c19 */ /* 0x100fe40008001204 */
[----:B------:R-:W-:-:S03]  /*58a0*/  SHF.R.U32.HI R23, RZ, UR4, R4 ;  /* 0x00000004ff177c19 */ /* 0x000fc60008011604 */
[----:B------:R-:W-:Y:S02]  /*58b0*/  IMAD.MOV.U32 R4, RZ, RZ, R20 ;  /* 0x000000ffff047224 */ /* 0x000fe400078e0014 */
[----:B------:R-:W-:Y:S01]  /*58c0*/  IMAD.MOV.U32 R5, RZ, RZ, R23 ;  /* 0x000000ffff057224 */ /* 0x000fe200078e0017 */
[----:B0-----:R-:W-:Y:S06]  /*58d0*/  @!P0 BRA `(.L_x_112) ;  /* 0x0000000000288947 */ /* 0x001fec0003800000 */
        /* <DEDUP_REMOVED lines=10> */
.L_x_112:
[----:B------:R-:W-:Y:S01]  /*5980*/  ISETP.NE.AND P0, PT, R2, 0x1, PT ;  /* 0x000000010200780c */ /* 0x000fe20003f05270 */
[----:B------:R-:W-:Y:S01]  /*5990*/  ULDC UR4, c[0x0][0x648] ;  /* 0x0001920000047ab9 */ /* 0x000fe20000000800 */
[----:B------:R-:W-:Y:S01]  /*59a0*/  LOP3.LUT R21, R21, UR22, RZ, 0xc0, !PT ;  /* 0x0000001615157c12 */ /* 0x000fe2000f8ec0ff */
[----:B-1----:R-:W-:Y:S01]  /*59b0*/  IMAD.MOV R24, RZ, RZ, -R24 ;  /* 0x000000ffff187224 */ /* 0x002fe200078e0a18 */
[----:B------:R-:W-:Y:S01]  /*59c0*/  SHF.R.U64 R4, R4, UR4, R5 ;  /* 0x0000000404047c19 */ /* 0x000fe20008001205 */
[----:B------:R-:W-:Y:S01]  /*59d0*/  ULDC UR4, c[0x0][0x638] ;  /* 0x00018e0000047ab9 */ /* 0x000fe20000000800 */
[----:B------:R-:W-:Y:S01]  /*59e0*/  LOP3.LUT R19, R19, UR13, RZ, 0xc0, !PT ;  /* 0x0000000d13137c12 */ /* 0x000fe2000f8ec0ff */
[----:B------:R-:W-:Y:S01]  /*59f0*/  ULDC UR5, c[0x0][0x610] ;  /* 0x0001840000057ab9 */ /* 0x000fe20000000800 */
[----:B------:R-:W-:Y:S02]  /*5a00*/  IMAD.MOV.U32 R6, RZ, RZ, R14 ;  /* 0x000000ffff067224 */ /* 0x000fe400078e000e */
[----:B------:R-:W-:-:S02]  /*5a10*/  IMAD.MOV R5, RZ, RZ, -R4 ;  /* 0x000000ffff057224 */ /* 0x000fc400078e0a04 */
[----:B------:R-:W-:Y:S02]  /*5a20*/  IMAD R4, R4, UR14, R21 ;  /* 0x0000000e04047c24 */ /* 0x000fe4000f8e0215 */
[----:B--2---:R-:W-:Y:S02]  /*5a30*/  @P0 IMAD R15, R22, R24, R13 ;  /* 0x00000018160f0224 */ /* 0x004fe400078e020d */
[----:B------:R-:W-:Y:S01]  /*5a40*/  IMAD R20, R5, UR4, R20 ;  /* 0x0000000405147c24 */ /* 0x000fe2000f8e0214 */
[----:B------:R-:W-:Y:S01]  /*5a50*/  ULDC UR4, c[0x0][0x600] ;  /* 0x0001800000047ab9 */ /* 0x000fe20000000800 */
[----:B------:R-:W-:Y:S02]  /*5a60*/  IMAD R15, R4, UR5, R15 ;  /* 0x00000005040f7c24 */ /* 0x000fe4000f8e020f */
[----:B------:R-:W-:Y:S02]  /*5a70*/  IMAD R20, R20, UR4, R19 ;  /* 0x0000000414147c24 */ /* 0x000fe4000f8e0213 */
[----:B------:R-:W-:-:S03]  /*5a80*/  IMAD.MOV.U32 R4, RZ, RZ, 0x1 ;  /* 0x00000001ff047424 */ /* 0x000fc600078e00ff */
[----:B------:R-:W-:Y:S02]  /*5a90*/  SEL R13, R20, R15, !P0 ;  /* 0x0000000f140d7207 */ /* 0x000fe40004000000 */
[----:B------:R-:W-:-:S07]  /*5aa0*/  SEL R19, R15, R20, !P0 ;  /* 0x000000140f137207 */ /* 0x000fce0004000000 */
.L_x_110:
[----:B------:R-:W-:Y:S05]  /*5ab0*/  BSYNC B1 ;  /* 0x0000000000017941 */ /* 0x000fea0003800000 */
.L_x_109:
[----:B------:R-:W-:-:S13]  /*5ac0*/  LOP3.LUT P0, RZ, R4, 0xff, RZ, 0xc0, !PT ;  /* 0x000000ff04ff7812 */ /* 0x000fda000780c0ff */
[----:B------:R-:W-:Y:S05]  /*5ad0*/  @P0 BRA `(.L_x_113) ;  /* 0xfffffff400000947 */ /* 0x000fea000383ffff */
[----:B------:R-:W-:Y:S05]  /*5ae0*/  BSYNC B0 ;  /* 0x0000000000007941 */ /* 0x000fea0003800000 */
.L_x_102:
[----:B------:R-:W-:-:S03]  /*5af0*/  UMOV UR4, 0xffffffff ;  /* 0xffffffff00047882 */ /* 0x000fc60000000000 */
[----:B------:R-:W-:Y:S05]  /*5b00*/  BRA.DIV UR4, `(.L_x_114) ;  /* 0x0000000604147947 */ /* 0x000fea000b800000 */
[----:B------:R-:W-:-:S13]  /*5b10*/  ELECT P6, URZ, PT ;  /* 0x00000000003f782f */ /* 0x000fda00038c0000 */
.L_x_128:
[----:B------:R-:W-:Y:S04]  /*5b20*/  BSSY B0, `(.L_x_115) ;  /* 0x000002b000007945 */ /* 0x000fe80003800000 */
[----:B------:R-:W-:Y:S05]  /*5b30*/  @!P6 BRA `(.L_x_116) ;  /* 0x0000000000a4e947 */ /* 0x000fea0003800000 */
[----:B------:R-:W-:-:S04]  /*5b40*/  LOP3.LUT R18, R18, 0x2, RZ, 0xfc, !PT ;  /* 0x0000000212127812 */ /* 0x000fc800078efcff */
[----:B------:R-:W-:-:S13]  /*5b50*/  ISETP.NE.AND P0, PT, R18, 0x3, PT ;  /* 0x000000031200780c */ /* 0x000fda0003f05270 */
[----:B------:R-:W-:Y:S05]  /*5b60*/  @!P0 BRA `(.L_x_117) ;  /* 0x0000000000048947 */ /* 0x000fea0003800000 */
[----:B------:R-:W-:Y:S01]  /*5b70*/  BPT.TRAP 0x1 ;  /* 0x000000040000795c */ /* 0x000fe20000300000 */
.L_x_117:
[----:B------:R-:W0:Y:S01]  /*5b80*/  S2R R3, SR_CgaCtaId ;  /* 0x0000000000037919 */ /* 0x000e220000008800 */
[----:B------:R-:W-:Y:S02]  /*5b90*/  MOV R0, 0x400 ;  /* 0x0000040000007802 */ /* 0x000fe40000000f00 */
[----:B------:R-:W-:Y:S02]  /*5ba0*/  SHF.L.U32 R2, R10, 0x1f, RZ ;  /* 0x0000001f0a027819 */ /* 0x000fe400000006ff */
[----:B0-----:R-:W-:-:S05]  /*5bb0*/  LEA R0, R3, R0, 0x18 ;  /* 0x0000000003007211 */ /* 0x001fca00078ec0ff */
[----:B------:R-:W-:-:S04]  /*5bc0*/  VIADD R0, R0, 0x20 ;  /* 0x0000002000007836 */ /* 0x000fc80000000000 */
[C---:B------:R-:W-:Y:S02]  /*5bd0*/  IMAD R5, R9.reuse, 0x8, R0 ;  /* 0x0000000809057824 */ /* 0x040fe400078e0200 */
[----:B------:R-:W-:Y:S02]  /*5be0*/  VIADD R9, R9, 0x1 ;  /* 0x0000000109097836 */ /* 0x000fe40000000000 */
[----:B------:R-:W0:Y:S03]  /*5bf0*/  SYNCS.PHASECHK.TRANS64.TRYWAIT P0, [R5+URZ], R2 ;  /* 0x00000002050075a7 */ /* 0x000e26000800017f */
[----:B------:R-:W-:-:S04]  /*5c00*/  ISETP.NE.AND P1, PT, R9, 0x4, PT ;  /* 0x000000040900780c */ /* 0x000fc80003f25270 */
[----:B------:R-:W-:Y:S02]  /*5c10*/  SEL R3, RZ, 0x1, P1 ;  /* 0x00000001ff037807 */ /* 0x000fe40000800000 */
[----:B------:R-:W-:Y:S02]  /*5c20*/  SEL R9, R9, RZ, P1 ;  /* 0x000000ff09097207 */ /* 0x000fe40000800000 */
[----:B------:R-:W-:-:S03]  /*5c30*/  LOP3.LUT R10, R10, R3, RZ, 0x3c, !PT ;  /* 0x000000030a0a7212 */ /* 0x000fc600078e3cff */
[----:B------:R-:W-:Y:S01]  /*5c40*/  IMAD R7, R9, 0x8, R0 ;  /* 0x0000000809077824 */ /* 0x000fe200078e0200 */
[----:B------:R-:W-:Y:S01]  /*5c50*/  SHF.L.U32 R4, R10, 0x1f, RZ ;  /* 0x0000001f0a047819 */ /* 0x000fe200000006ff */
[----:B0-----:R-:W-:Y:S06]  /*5c60*/  @!P0 BRA `(.L_x_118) ;  /* 0x0000000000dc8947 */ /* 0x001fec0003800000 */
.L_x_129:
[----:B------:R-:W1:Y:S01]  /*5c70*/  SYNCS.PHASECHK.TRANS64.TRYWAIT P0, [R7+URZ], R4 ;  /* 0x00000004070075a7 */ /* 0x000e62000800017f */
[----:B0-----:R-:W-:-:S05]  /*5c80*/  VIADD R2, R9, 0x1 ;  /* 0x0000000109027836 */ /* 0x001fca0000000000 */
[----:B------:R-:W-:-:S04]  /*5c90*/  ISETP.NE.AND P1, PT, R2, 0x4, PT ;  /* 0x000000040200780c */ /* 0x000fc80003f25270 */
[----:B------:R-:W-:Y:S02]  /*5ca0*/  SEL R3, RZ, 0x1, P1 ;  /* 0x00000001ff037807 */ /* 0x000fe40000800000 */
[----:B------:R-:W-:Y:S02]  /*5cb0*/  SEL R9, R2, RZ, P1 ;  /* 0x000000ff02097207 */ /* 0x000fe40000800000 */
[----:B------:R-:W-:-:S03]  /*5cc0*/  LOP3.LUT R11, R10, R3, RZ, 0x3c, !PT ;  /* 0x000000030a0b7212 */ /* 0x000fc600078e3cff */
[----:B------:R-:W-:Y:S01]  /*5cd0*/  IMAD R6, R9, 0x8, R0 ;  /* 0x0000000809067824 */ /* 0x000fe200078e0200 */
[----:B------:R-:W-:Y:S01]  /*5ce0*/  SHF.L.U32 R5, R11, 0x1f, RZ ;  /* 0x0000001f0b057819 */ /* 0x000fe200000006ff */
[----:B-1----:R-:W-:Y:S06]  /*5cf0*/  @!P0 BRA `(.L_x_119) ;  /* 0x0000000000cc8947 */ /* 0x002fec0003800000 */
.L_x_130:
[----:B------:R-:W1:Y:S01]  /*5d00*/  SYNCS.PHASECHK.TRANS64.TRYWAIT P0, [R6+URZ], R5 ;  /* 0x00000005060075a7 */ /* 0x000e62000800017f */
[----:B------:R-:W-:-:S05]  /*5d10*/  VIADD R2, R9, 0x1 ;  /* 0x0000000109027836 */ /* 0x000fca0000000000 */
[----:B------:R-:W-:-:S04]  /*5d20*/  ISETP.NE.AND P1, PT, R2, 0x4, PT ;  /* 0x000000040200780c */ /* 0x000fc80003f25270 */
[----:B0-----:R-:W-:Y:S02]  /*5d30*/  SEL R4, RZ, 0x1, P1 ;  /* 0x00000001ff047807 */ /* 0x001fe40000800000 */
[----:B------:R-:W-:Y:S02]  /*5d40*/  SEL R3, R2, RZ, P1 ;  /* 0x000000ff02037207 */ /* 0x000fe40000800000 */
[----:B------:R-:W-:Y:S01]  /*5d50*/  LOP3.LUT R4, R11, R4, RZ, 0x3c, !PT ;  /* 0x000000040b047212 */ /* 0x000fe200078e3cff */
[----:B-1----:R-:W-:Y:S06]  /*5d60*/  @!P0 BRA `(.L_x_120) ;  /* 0x0000000000c48947 */ /* 0x002fec0003800000 */
.L_x_131:
[----:B------:R-:W-:Y:S01]  /*5d70*/  IMAD R3, R3, 0x8, R0 ;  /* 0x0000000803037824 */ /* 0x000fe200078e0200 */
[----:B------:R-:W-:-:S07]  /*5d80*/  SHF.L.U32 R0, R4, 0x1f, RZ ;  /* 0x0000001f04007819 */ /* 0x000fce00000006ff */
.L_x_121:
[----:B-1----:R1:W2:Y:S02]  /*5d90*/  SYNCS.PHASECHK.TRANS64.TRYWAIT P0, [R3+URZ], R0 ;  /* 0x00000000030075a7 */ /* 0x0022a4000800017f */
[----:B--2---:R-:W-:Y:S05]  /*5da0*/  @!P0 NANOSLEEP.SYNCS 0x989680 ;  /* 0x009896800000895d */ /* 0x004fea0003900000 */
[----:B------:R-:W2:Y:S02]  /*5db0*/  @!P0 SYNCS.PHASECHK.TRANS64 P0, [R3+URZ], R0 ;  /* 0x00000000030085a7 */ /* 0x000ea4000800007f */
[----:B--2---:R-:W-:Y:S05]  /*5dc0*/  @!P0 BRA `(.L_x_121) ;  /* 0xfffffffc00f08947 */ /* 0x004fea000383ffff */
.L_x_116:
[----:B------:R-:W-:Y:S05]  /*5dd0*/  BSYNC B0 ;  /* 0x0000000000007941 */ /* 0x000fea0003800000 */
.L_x_115:
[----:B------:R-:W-:Y:S05]  /*5de0*/  EXIT ;  /* 0x000000000000794d */ /* 0x000fea0003800000 */
.L_x_21:
[----:B-1----:R1:W2:Y:S02]  /*5df0*/  SYNCS.PHASECHK.TRANS64.TRYWAIT P1, [R3+URZ], R0 ;  /* 0x00000000030075a7 */ /* 0x0022a4000802017f */
[----:B--2---:R-:W-:Y:S05]  /*5e00*/  @!P1 NANOSLEEP.SYNCS 0x989680 ;  /* 0x009896800000995d */ /* 0x004fea0003900000 */
[----:B------:R-:W2:Y:S02]  /*5e10*/  @!P1 SYNCS.PHASECHK.TRANS64 P1, [R3+URZ], R0 ;  /* 0x00000000030095a7 */ /* 0x000ea4000802007f */
[----:B--2---:R-:W-:Y:S05]  /*5e20*/  @!P1 BRA `(.L_x_21) ;  /* 0xfffffffc00f09947 */ /* 0x004fea000383ffff */
[----:B------:R-:W-:Y:S05]  /*5e30*/  BRA `(.L_x_20) ;  /* 0xffffffb8005c7947 */ /* 0x000fea000383ffff */
.L_x_26:
[----:B-1----:R1:W2:Y:S02]  /*5e40*/  SYNCS.PHASECHK.TRANS64.TRYWAIT P1, [R5+URZ], R4 ;  /* 0x00000004050075a7 */ /* 0x0022a4000802017f */
[----:B--2---:R-:W-:Y:S05]  /*5e50*/  @!P1 NANOSLEEP.SYNCS 0x989680 ;  /* 0x009896800000995d */ /* 0x004fea0003900000 */
[----:B------:R-:W2:Y:S02]  /*5e60*/  @!P1 SYNCS.PHASECHK.TRANS64 P1, [R5+URZ], R4 ;  /* 0x00000004050095a7 */ /* 0x000ea4000802007f */
[----:B--2---:R-:W-:Y:S05]  /*5e70*/  @!P1 BRA `(.L_x_26) ;  /* 0xfffffffc00f09947 */ /* 0x004fea000383ffff */
[----:B------:R-:W-:Y:S05]  /*5e80*/  BRA `(.L_x_25) ;  /* 0xffffffbc00a87947 */ /* 0x000fea000383ffff */
.L_x_103:
[----:B------:R-:W-:Y:S01]  /*5e90*/  BSSY B1, `(.L_x_122) ;  /* 0x0000006000017945 */ /* 0x000fe20003800000 */
[----:B------:R-:W-:-:S07]  /*5ea0*/  IMAD.MOV.U32 R15, RZ, RZ, -0x1 ;  /* 0xffffffffff0f7424 */ /* 0x000fce00078e00ff */
[----:B------:R-:W-:Y:S05]  /*5eb0*/  WARPSYNC.COLLECTIVE R15, `(.L_x_123) ;  /* 0x000000000f0c7348 */ /* 0x000fea0003c00000 */
[----:B------:R-:W-:Y:S02]  /*5ec0*/  ELECT P6, UR62, PT ;  /* 0x00000000003e782f */ /* 0x000fe400038c0000 */
[----:B------:R-:W-:Y:S01]  /*5ed0*/  MOV R14, UR62 ;  /* 0x0000003e000e7c02 */ /* 0x000fe20008000f00 */
[----:B------:R-:W-:Y:S10]  /*5ee0*/  ENDCOLLECTIVE ;  /* 0x000000000000791b */ /* 0x000ff40003800000 */
.L_x_123:
[----:B------:R-:W-:Y:S05]  /*5ef0*/  BSYNC B1 ;  /* 0x0000000000017941 */ /* 0x000fea0003800000 */
.L_x_122:
[----:B------:R-:W-:Y:S05]  /*5f00*/  BRA `(.L_x_124) ;  /* 0xfffffff000007947 */ /* 0x000fea000383ffff */
.L_x_106:
[----:B-1----:R1:W2:Y:S02]  /*5f10*/  SYNCS.PHASECHK.TRANS64.TRYWAIT P0, [R20+URZ+0x20], R13 ;  /* 0x0000200d140075a7 */ /* 0x0022a4000800017f */
[----:B--2---:R-:W-:Y:S05]  /*5f20*/  @!P0 NANOSLEEP.SYNCS 0x989680 ;  /* 0x009896800000895d */ /* 0x004fea0003900000 */
[----:B------:R-:W2:Y:S02]  /*5f30*/  @!P0 SYNCS.PHASECHK.TRANS64 P0, [R20+URZ+0x20], R13 ;  /* 0x0000200d140085a7 */ /* 0x000ea4000800007f */
[----:B--2---:R-:W-:Y:S05]  /*5f40*/  @!P0 BRA `(.L_x_106) ;  /* 0xfffffffc00f08947 */ /* 0x004fea000383ffff */
[----:B------:R-:W-:Y:S05]  /*5f50*/  BRA `(.L_x_125) ;  /* 0xfffffff0003c7947 */ /* 0x000fea000383ffff */
.L_x_114:
[----:B------:R-:W-:Y:S01]  /*5f60*/  BSSY B0, `(.L_x_126) ;  /* 0x0000006000007945 */ /* 0x000fe20003800000 */
[----:B------:R-:W-:-:S07]  /*5f70*/  IMAD.MOV.U32 R15, RZ, RZ, -0x1 ;  /* 0xffffffffff0f7424 */ /* 0x000fce00078e00ff */
[----:B------:R-:W-:Y:S05]  /*5f80*/  WARPSYNC.COLLECTIVE R15, `(.L_x_127) ;  /* 0x000000000f0c7348 */ /* 0x000fea0003c00000 */
[----:B------:R-:W-:Y:S02]  /*5f90*/  ELECT P6, UR62, PT ;  /* 0x00000000003e782f */ /* 0x000fe400038c0000 */
[----:B------:R-:W-:Y:S01]  /*5fa0*/  MOV R14, UR62 ;  /* 0x0000003e000e7c02 */ /* 0x000fe20008000f00 */
[----:B------:R-:W-:Y:S10]  /*5fb0*/  ENDCOLLECTIVE ;  /* 0x000000000000791b */ /* 0x000ff40003800000 */
.L_x_127:
[----:B------:R-:W-:Y:S05]  /*5fc0*/  BSYNC B0 ;  /* 0x0000000000007941 */ /* 0x000fea0003800000 */
.L_x_126:
[----:B------:R-:W-:Y:S05]  /*5fd0*/  BRA `(.L_x_128) ;  /* 0xfffffff800d07947 */ /* 0x000fea000383ffff */
.L_x_118:
[----:B0-----:R0:W1:Y:S02]  /*5fe0*/  SYNCS.PHASECHK.TRANS64.TRYWAIT P0, [R5+URZ], R2 ;  /* 0x00000002050075a7 */ /* 0x001064000800017f */
[----:B-1----:R-:W-:Y:S05]  /*5ff0*/  @!P0 NANOSLEEP.SYNCS 0x989680 ;  /* 0x009896800000895d */ /* 0x002fea0003900000 */
[----:B------:R-:W1:Y:S02]  /*6000*/  @!P0 SYNCS.PHASECHK.TRANS64 P0, [R5+URZ], R2 ;  /* 0x00000002050085a7 */ /* 0x000e64000800007f */
[----:B-1----:R-:W-:Y:S05]  /*6010*/  @!P0 BRA `(.L_x_118) ;  /* 0xfffffffc00f08947 */ /* 0x002fea000383ffff */
[----:B------:R-:W-:Y:S05]  /*6020*/  BRA `(.L_x_129) ;  /* 0xfffffffc00107947 */ /* 0x000fea000383ffff */
.L_x_119:
[----:B0-----:R0:W1:Y:S02]  /*6030*/  SYNCS.PHASECHK.TRANS64.TRYWAIT P0, [R7+URZ], R4 ;  /* 0x00000004070075a7 */ /* 0x001064000800017f */
[----:B-1----:R-:W-:Y:S05]  /*6040*/  @!P0 NANOSLEEP.SYNCS 0x989680 ;  /* 0x009896800000895d */ /* 0x002fea0003900000 */
[----:B------:R-:W1:Y:S02]  /*6050*/  @!P0 SYNCS.PHASECHK.TRANS64 P0, [R7+URZ], R4 ;  /* 0x00000004070085a7 */ /* 0x000e64000800007f */
[----:B-1----:R-:W-:Y:S05]  /*6060*/  @!P0 BRA `(.L_x_119) ;  /* 0xfffffffc00f08947 */ /* 0x002fea000383ffff */
[----:B------:R-:W-:Y:S05]  /*6070*/  BRA `(.L_x_130) ;  /* 0xfffffffc00207947 */ /* 0x000fea000383ffff */
.L_x_120:
[----:B0-----:R0:W1:Y:S02]  /*6080*/  SYNCS.PHASECHK.TRANS64.TRYWAIT P0, [R6+URZ], R5 ;  /* 0x00000005060075a7 */ /* 0x001064000800017f */
[----:B-1----:R-:W-:Y:S05]  /*6090*/  @!P0 NANOSLEEP.SYNCS 0x989680 ;  /* 0x009896800000895d */ /* 0x002fea0003900000 */
[----:B------:R-:W1:Y:S02]  /*60a0*/  @!P0 SYNCS.PHASECHK.TRANS64 P0, [R6+URZ], R5 ;  /* 0x00000005060085a7 */ /* 0x000e64000800007f */
[----:B-1----:R-:W-:Y:S05]  /*60b0*/  @!P0 BRA `(.L_x_120) ;  /* 0xfffffffc00f08947 */ /* 0x002fea000383ffff */
[----:B------:R-:W-:Y:S05]  /*60c0*/  BRA `(.L_x_131) ;  /* 0xfffffffc00287947 */ /* 0x000fea000383ffff */
.L_x_132:
[----:B------:R-:W-:-:S00]  /*60d0*/  BRA `(.L_x_132) ;  /* 0xfffffffc00fc7947 */ /* 0x000fc0000383ffff */
[----:B------:R-:W-:-:S00]  /*60e0*/  NOP ;  /* 0x0000000000007918 */ /* 0x000fc00000000000 */
        /* <DEDUP_REMOVED lines=9> */
.L_x_133:


//--------------------- .nv.global.init           --------------------------
	.section	.nv.global.init,"aw",@progbits
.nv.global.init:
	.type		$str$22,@object
	.size		$str$22,($str$23 - $str$22)
$str$22:
        /*0000*/ 	.byte	0x6b, 0x5f, 0x74, 0x69, 0x6c, 0x65, 0x5f, 0x63, 0x6f, 0x75, 0x6e, 0x74, 0x20, 0x3e, 0x3d, 0x20
        /*0010*/ 	.byte	0x31, 0x00
	.type		$str$23,@object
	.size		$str$23,(__unnamed_1 - $str$23)
$str$23:
        /*0012*/ 	.byte	0x2f, 0x74, 0x6d, 0x70, 0x2f, 0x63, 0x75, 0x74, 0x6c, 0x61, 0x73, 0x73, 0x5f, 0x73, 0x77, 0x65
        /*0022*/ 	.byte	0x65, 0x70, 0x5f, 0x73, 0x72, 0x63, 0x2f, 0x69, 0x6e, 0x63, 0x6c, 0x75, 0x64, 0x65, 0x2f, 0x63
        /*0032*/ 	.byte	0x75, 0x74, 0x6c, 0x61, 0x73, 0x73, 0x2f, 0x67, 0x65, 0x6d, 0x6d, 0x2f, 0x63, 0x6f, 0x6c, 0x6c
        /*0042*/ 	.byte	0x65, 0x63, 0x74, 0x69, 0x76, 0x65, 0x2f, 0x73, 0x6d, 0x39, 0x30, 0x5f, 0x6d, 0x6d, 0x61, 0x5f
        /*0052*/ 	.byte	0x74, 0x6d, 0x61, 0x5f, 0x67, 0x6d, 0x6d, 0x61, 0x5f, 0x73, 0x73, 0x5f, 0x77, 0x61, 0x72, 0x70
        /*0062*/ 	.byte	0x73, 0x70, 0x65, 0x63, 0x69, 0x61, 0x6c, 0x69, 0x7a, 0x65, 0x64, 0x2e, 0x68, 0x70, 0x70, 0x00
	.type		__unnamed_1,@object
	.size		__unnamed_1,(.L_0 - __unnamed_1)
__unnamed_1:
        /*0072*/ 	.byte	0x76, 0x6f, 0x69, 0x64, 0x20, 0x63, 0x75, 0x74, 0x6c, 0x61, 0x73, 0x73, 0x3a, 0x3a, 0x67, 0x65
        /* <DEDUP_REMOVED lines=176> */
        /*0b82*/ 	.byte	0x74, 0x79, 0x5d, 0x00
.L_0:


//--------------------- .nv.shared._ZN7cutlass13device_kernelINS_4gemm6kernel13GemmUniversalIN4cute5tupleIJiiiiEEENS1_10collective13CollectiveMmaINS1_34MainloopSm90TmaGmmaWarpSpecializedILi4ENS5_IJNS4_1CILi2EEENSA_ILi4EEENSA_ILi1EEEEEENS1_35KernelTmaWarpSpecializedCooperativeEEENS5_IJNSA_ILi128EEENSA_ILi64EEESI_EEEfNS5_IJlSD_lEEEfSK_NS4_8TiledMMAINS4_8MMA_AtomIJNS4_4SM904GMMA29MMA_64x64x8_F32TF32TF32_SS_TNILNSO_7ScaleInE1ELSQ_1EEEEEENS4_6LayoutINS5_IJSB_SD_SD_EEENS5_IJSD_NSA_ILi0EEESV_EEEEENS5_IJNS4_10UnderscoreESY_SY_EEEEENS4_23SM90_TMA_LOAD_MULTICASTENS4_14ComposedLayoutINS4_7SwizzleILi3ELi4ELi3EEENS4_18smem_ptr_flag_bitsILi32EEENST_INS5_IJNSA_ILi8EEENSA_ILi32EEEEEENS5_IJS18_SD_EEEEEEEvNS4_8identityES11_S1C_vS1D_EENS_8epilogue10collective6detail29Sm90TmaWarpSpecializedAdapterINS1G_15DefaultEpilogueIfSK_SK_NS1F_6thread17LinearCombinationIfLi1EffLNS1K_9ScaleType4KindE0ELNS_15FloatRoundStyleE2EfEENS1_15EpilogueDefaultEEEEEvvEEEEvNT_6ParamsE --------------------------
	.section	.nv.shared._ZN7cutlass13device_kernelINS_4gemm6kernel13GemmUniversalIN4cute5tupleIJiiiiEEENS1_10collective13CollectiveMmaINS1_34MainloopSm90TmaGmmaWarpSpecializedILi4ENS5_IJNS4_1CILi2EEENSA_ILi4EEENSA_ILi1EEEEEENS1_35KernelTmaWarpSpecializedCooperativeEEENS5_IJNSA_ILi128EEENSA_ILi64EEESI_EEEfNS5_IJlSD_lEEEfSK_NS4_8TiledMMAINS4_8MMA_AtomIJNS4_4SM904GMMA29MMA_64x64x8_F32TF32TF32_SS_TNILNSO_7ScaleInE1ELSQ_1EEEEEENS4_6LayoutINS5_IJSB_SD_SD_EEENS5_IJSD_NSA_ILi0EEESV_EEEEENS5_IJNS4_10UnderscoreESY_SY_EEEEENS4_23SM90_TMA_LOAD_MULTICASTENS4_14ComposedLayoutINS4_7SwizzleILi3ELi4ELi3EEENS4_18smem_ptr_flag_bitsILi32EEENST_INS5_IJNSA_ILi8EEENSA_ILi32EEEEEENS5_IJS18_SD_EEEEEEEvNS4_8identityES11_S1C_vS1D_EENS_8epilogue10collective6detail29Sm90TmaWarpSpecializedAdapterINS1G_15DefaultEpilogueIfSK_SK_NS1F_6thread17LinearCombinationIfLi1EffLNS1K_9ScaleType4KindE0ELNS_15FloatRoundStyleE2EfEENS1_15EpilogueDefaultEEEEEvvEEEEvNT_6ParamsE,"aw",@nobits
	.sectionflags	@""
	.align	16
	.zero		1024


//--------------------- .nv.shared.reserved.0     --------------------------
	.section	.nv.shared.reserved.0,"aw",@nobits
	.weak		__nv_reservedSMEM_offset_0_alias
	.size		__nv_reservedSMEM_offset_0_alias, 0, 0
	.other		__nv_reservedSMEM_offset_0_alias,@"STO_CUDA_RESERVED_SHARED STV_DEFAULT"
__nv_reservedSMEM_offset_0_alias:
	.zero		0


//--------------------- .nv.global                --------------------------
	.section	.nv.global,"aw",@nobits
.nv.global:
	.type		_ZN40_INTERNAL_4b468a88_4_k_cu_81bf7bd9_170614cute1_E,@object
	.size		_ZN40_INTERNAL_4b468a88_4_k_cu_81bf7bd9_170614cute1_E,(_ZN40_INTERNAL_4b468a88_4_k_cu_81bf7bd9_170614cuda3std3__45__cpo6cbeginE - _ZN40_INTERNAL_4b468a88_4_k_cu_81bf7bd9_170614cute1_E)
_ZN40_INTERNAL_4b468a88_4_k_cu_81bf7bd9_170614cute1_E:
	.zero		1
	.type		_ZN40_INTERNAL_4b468a88_4_k_cu_81bf7bd9_170614cuda3std3__45__cpo6cbeginE,@object
	.size		_ZN40_INTERNAL_4b468a88_4_k_cu_81bf7bd9_170614cuda3std3__45__cpo6cbeginE,(_ZN40_INTERNAL_4b468a88_4_k_cu_81bf7bd9_170614cuda3std3__48in_placeE - _ZN40_INTERNAL_4b468a88_4_k_cu_81bf7bd9_170614cuda3std3__45__cpo6cbeginE)
_ZN40_INTERNAL_4b468a88_4_k_cu_81bf7bd9_170614cuda3std3__45__cpo6cbeginE:
	.zero		1
	.type		_ZN40_INTERNAL_4b468a88_4_k_cu_81bf7bd9_170614cuda3std3__48in_placeE,@object
	.size		_ZN40_INTERNAL_4b468a88_4_k_cu_81bf7bd9_170614cuda3std3__48in_placeE,(_ZN40_INTERNAL_4b468a88_4_k_cu_81bf7bd9_170614cuda3std6ranges3__45__cpo9iter_moveE - _ZN40_INTERNAL_4b468a88_4_k_cu_81bf7bd9_170614cuda3std3__48in_placeE)
_ZN40_INTERNAL_4b468a88_4_k_cu_81bf7bd9_170614cuda3std3__48in_placeE:
	.zero		1
	.type		_ZN40_INTERNAL_4b468a88_4_k_cu_81bf7bd9_170614cuda3std6ranges3__45__cpo9iter_moveE,@object
	.size		_ZN40_INTERNAL_4b468a88_4_k_cu_81bf7bd9_170614cuda3std6ranges3__45__cpo9iter_moveE,(_ZN40_INTERNAL_4b468a88_4_k_cu_81bf7bd9_170614cuda3std3__45__cpo5beginE - _ZN40_INTERNAL_4b468a88_4_k_cu_81bf7bd9_170614cuda3std6ranges3__45__cpo9iter_moveE)
_ZN40_INTERNAL_4b468a88_4_k_cu_81bf7bd9_170614cuda3std6ranges3__45__cpo9iter_moveE:
	.zero		1
	.type		_ZN40_INTERNAL_4b468a88_4_k_cu_81bf7bd9_170614cuda3std3__45__cpo5beginE,@object
	.size		_ZN40_INTERNAL_4b468a88_4_k_cu_81bf7bd9_170614cuda3std3__45__cpo5beginE,(_ZN40_INTERNAL_4b468a88_4_k_cu_81bf7bd9_170614cuda3std3__442_GLOBAL__N__4b468a88_4_k_cu_81bf7bd9_170616ignoreE - _ZN40_INTERNAL_4b468a88_4_k_cu_81bf7bd9_170614cuda3std3__45__cpo5beginE)
_ZN40_INTERNAL_4b468a88_4_k_cu_81bf7bd9_170614cuda3std3__45__cpo5beginE:
	.zero		1
	.type		_ZN40_INTERNAL_4b468a88_4_k_cu_81bf7bd9_170614cuda3std3__442_GLOBAL__N__4b468a88_4_k_cu_81bf7bd9_170616ignoreE,@object
	.size		_ZN40_INTERNAL_4b468a88_4_k_cu_81bf7bd9_170614cuda3std3__442_GLOBAL__N__4b468a88_4_k_cu_81bf7bd9_170616ignoreE,(_ZN40_INTERNAL_4b468a88_4_k_cu_81bf7bd9_170614cute7productE - _ZN40_INTERNAL_4b468a88_4_k_cu_81bf7bd9_170614cuda3std3__442_GLOBAL__N__4b468a88_4_k_cu_81bf7bd9_170616ignoreE)
_ZN40_INTERNAL_4b468a88_4_k_cu_81bf7bd9_170614cuda3std3__442_GLOBAL__N__4b468a88_4_k_cu_81bf7bd9_170616ignoreE:
	.zero		1
	.type		_ZN40_INTERNAL_4b468a88_4_k_cu_81bf7bd9_170614cute7productE,@object
	.size		_ZN40_INTERNAL_4b468a88_4_k_cu_81bf7bd9_170614cute7productE,(_ZN40_INTERNAL_4b468a88_4_k_cu_81bf7bd9_170614cuda3std3__45__cpo3endE - _ZN40_INTERNAL_4b468a88_4_k_cu_81bf7bd9_170614cute7productE)
_ZN40_INTERNAL_4b468a88_4_k_cu_81bf7bd9_170614cute7productE:
	.zero		1
	.type		_ZN40_INTERNAL_4b468a88_4_k_cu_81bf7bd9_170614cuda3std3__45__cpo3endE,@object
	.size		_ZN40_INTERNAL_4b468a88_4_k_cu_81bf7bd9_170614cuda3std3__45__cpo3endE,(_ZN40_INTERNAL_4b468a88_4_k_cu_81bf7bd9_170614cuda3std3__419piecewise_constructE - _ZN40_INTERNAL_4b468a88_4_k_cu_81bf7bd9_170614cuda3std3__45__cpo3endE)
_ZN40_INTERNAL_4b468a88_4_k_cu_81bf7bd9_170614cuda3std3__45__cpo3endE:
	.zero		1
	.type		_ZN40_INTERNAL_4b468a88_4_k_cu_81bf7bd9_170614cuda3std3__419piecewise_constructE,@object
	.size		_ZN40_INTERNAL_4b468a88_4_k_cu_81bf7bd9_170614cuda3std3__419piecewise_constructE,(_ZN40_INTERNAL_4b468a88_4_k_cu_81bf7bd9_170614cuda3std3__45__cpo4cendE - _ZN40_INTERNAL_4b468a88_4_k_cu_81bf7bd9_170614cuda3std3__419piecewise_constructE)
_ZN40_INTERNAL_4b468a88_4_k_cu_81bf7bd9_170614cuda3std3__419piecewise_constructE:
	.zero		1
	.type		_ZN40_INTERNAL_4b468a88_4_k_cu_81bf7bd9_170614cuda3std3__45__cpo4cendE,@object
	.size		_ZN40_INTERNAL_4b468a88_4_k_cu_81bf7bd9_170614cuda3std3__45__cpo4cendE,(_ZN40_INTERNAL_4b468a88_4_k_cu_81bf7bd9_170614cuda3std6ranges3__45__cpo4swapE - _ZN40_INTERNAL_4b468a88_4_k_cu_81bf7bd9_170614cuda3std3__45__cpo4cendE)
_ZN40_INTERNAL_4b468a88_4_k_cu_81bf7bd9_170614cuda3std3__45__cpo4cendE:
	.zero		1
	.type		_ZN40_INTERNAL_4b468a88_4_k_cu_81bf7bd9_170614cuda3std6ranges3__45__cpo4swapE,@object
	.size		_ZN40_INTERNAL_4b468a88_4_k_cu_81bf7bd9_170614cuda3std6ranges3__45__cpo4swapE,(.L_8 - _ZN40_INTERNAL_4b468a88_4_k_cu_81bf7bd9_170614cuda3std6ranges3__45__cpo4swapE)
_ZN40_INTERNAL_4b468a88_4_k_cu_81bf7bd9_170614cuda3std6ranges3__45__cpo4swapE:
	.zero		1
.L_8:


//--------------------- .nv.constant0._ZN7cutlass13device_kernelINS_4gemm6kernel13GemmUniversalIN4cute5tupleIJiiiiEEENS1_10collective13CollectiveMmaINS1_34MainloopSm90TmaGmmaWarpSpecializedILi4ENS5_IJNS4_1CILi2EEENSA_ILi4EEENSA_ILi1EEEEEENS1_35KernelTmaWarpSpecializedCooperativeEEENS5_IJNSA_ILi128EEENSA_ILi64EEESI_EEEfNS5_IJlSD_lEEEfSK_NS4_8TiledMMAINS4_8MMA_AtomIJNS4_4SM904GMMA29MMA_64x64x8_F32TF32TF32_SS_TNILNSO_7ScaleInE1ELSQ_1EEEEEENS4_6LayoutINS5_IJSB_SD_SD_EEENS5_IJSD_NSA_ILi0EEESV_EEEEENS5_IJNS4_10UnderscoreESY_SY_EEEEENS4_23SM90_TMA_LOAD_MULTICASTENS4_14ComposedLayoutINS4_7SwizzleILi3ELi4ELi3EEENS4_18smem_ptr_flag_bitsILi32EEENST_INS5_IJNSA_ILi8EEENSA_ILi32EEEEEENS5_IJS18_SD_EEEEEEEvNS4_8identityES11_S1C_vS1D_EENS_8epilogue10collective6detail29Sm90TmaWarpSpecializedAdapterINS1G_15DefaultEpilogueIfSK_SK_NS1F_6thread17LinearCombinationIfLi1EffLNS1K_9ScaleType4KindE0ELNS_15FloatRoundStyleE2EfEENS1_15EpilogueDefaultEEEEEvvEEEEvNT_6ParamsE --------------------------
	.section	.nv.constant0._ZN7cutlass13device_kernelINS_4gemm6kernel13GemmUniversalIN4cute5tupleIJiiiiEEENS1_10collective13CollectiveMmaINS1_34MainloopSm90TmaGmmaWarpSpecializedILi4ENS5_IJNS4_1CILi2EEENSA_ILi4EEENSA_ILi1EEEEEENS1_35KernelTmaWarpSpecializedCooperativeEEENS5_IJNSA_ILi128EEENSA_ILi64EEESI_EEEfNS5_IJlSD_lEEEfSK_NS4_8TiledMMAINS4_8MMA_AtomIJNS4_4SM904GMMA29MMA_64x64x8_F32TF32TF32_SS_TNILNSO_7ScaleInE1ELSQ_1EEEEEENS4_6LayoutINS5_IJSB_SD_SD_EEENS5_IJSD_NSA_ILi0EEESV_EEEEENS5_IJNS4_10UnderscoreESY_SY_EEEEENS4_23SM90_TMA_LOAD_MULTICASTENS4_14ComposedLayoutINS4_7SwizzleILi3ELi4ELi3EEENS4_18smem_ptr_flag_bitsILi32EEENST_INS5_IJNSA_ILi8EEENSA_ILi32EEEEEENS5_IJS18_SD_EEEEEEEvNS4_8identityES11_S1C_vS1D_EENS_8epilogue10collective6detail29Sm90TmaWarpSpecializedAdapterINS1G_15DefaultEpilogueIfSK_SK_NS1F_6thread17LinearCombinationIfLi1EffLNS1K_9ScaleType4KindE0ELNS_15FloatRoundStyleE2EfEENS1_15EpilogueDefaultEEEEEvvEEEEvNT_6ParamsE,"a",@progbits
	.sectionflags	@""
	.align	4
.nv.constant0._ZN7cutlass13device_kernelINS_4gemm6kernel13GemmUniversalIN4cute5tupleIJiiiiEEENS1_10collective13CollectiveMmaINS1_34MainloopSm90TmaGmmaWarpSpecializedILi4ENS5_IJNS4_1CILi2EEENSA_ILi4EEENSA_ILi1EEEEEENS1_35KernelTmaWarpSpecializedCooperativeEEENS5_IJNSA_ILi128EEENSA_ILi64EEESI_EEEfNS5_IJlSD_lEEEfSK_NS4_8TiledMMAINS4_8MMA_AtomIJNS4_4SM904GMMA29MMA_64x64x8_F32TF32TF32_SS_TNILNSO_7ScaleInE1ELSQ_1EEEEEENS4_6LayoutINS5_IJSB_SD_SD_EEENS5_IJSD_NSA_ILi0EEESV_EEEEENS5_IJNS4_10UnderscoreESY_SY_EEEEENS4_23SM90_TMA_LOAD_MULTICASTENS4_14ComposedLayoutINS4_7SwizzleILi3ELi4ELi3EEENS4_18smem_ptr_flag_bitsILi32EEENST_INS5_IJNSA_ILi8EEENSA_ILi32EEEEEENS5_IJS18_SD_EEEEEEEvNS4_8identityES11_S1C_vS1D_EENS_8epilogue10collective6detail29Sm90TmaWarpSpecializedAdapterINS1G_15DefaultEpilogueIfSK_SK_NS1F_6thread17LinearCombinationIfLi1EffLNS1K_9ScaleType4KindE0ELNS_15FloatRoundStyleE2EfEENS1_15EpilogueDefaultEEEEEvvEEEEvNT_6ParamsE:
	.zero		1664


//--------------------- SYMBOLS --------------------------

	.type		.nv.reservedSmem.offset0,@object
	.size		.nv.reservedSmem.offset0,0x4
	.type		__assertfail,@function
